//
// Generated by NVIDIA NVVM Compiler
//
// Compiler Build ID: CL-36424714
// Cuda compilation tools, release 13.0, V13.0.88
// Based on NVVM 20.0.0
//

.version 9.0
.target sm_100
.address_size 64

	// .globl	_Z9calc_probiPy
.global .align 4 .b8 precalc_xorwow_matrix[102400];
.global .align 4 .b8 precalc_xorwow_offset_matrix[102400];
.global .align 4 .b8 mrg32k3aM1[2304];
.global .align 4 .b8 mrg32k3aM2[2304];
.global .align 4 .b8 mrg32k3aM1SubSeq[2016];
.global .align 4 .b8 mrg32k3aM2SubSeq[2016];
.global .align 4 .b8 mrg32k3aM1Seq[2304];
.global .align 4 .b8 mrg32k3aM2Seq[2304];
.const .align 8 .b8 __cr_lgamma_table[72];
.extern .shared .align 16 .b8 state[];

.visible .entry _Z9calc_probiPy(
	.param .u32 _Z9calc_probiPy_param_0,
	.param .u64 .ptr .align 1 _Z9calc_probiPy_param_1
)
{
	.reg .pred 	%p<34>;
	.reg .b32 	%r<608>;
	.reg .b32 	%f<21>;
	.reg .b64 	%rd<42>;
	.reg .b64 	%fd<21>;

	ld.param.u32 	%r245, [_Z9calc_probiPy_param_0];
	ld.param.u64 	%rd15, [_Z9calc_probiPy_param_1];
	mov.u32 	%r251, %tid.x;
	mov.u32 	%r1, %ctaid.x;
	mov.u32 	%r252, %ntid.x;
	mad.lo.s32 	%r2, %r1, %r252, %r251;
	mov.u32 	%r253, state;
	mad.lo.s32 	%r3, %r251, 48, %r253;
	mov.b32 	%r490, -123459836;
	mov.b32 	%r491, 1105314037;
	mov.b32 	%r492, 1540842021;
	mov.b32 	%r254, 779252008;
	st.shared.v4.u32 	[%r3], {%r254, %r492, %r491, %r490};
	mov.b32 	%r488, 1423168553;
	mov.b32 	%r489, -589760388;
	st.shared.v2.u32 	[%r3+16], {%r489, %r488};
	setp.eq.s32 	%p1, %r2, 0;
	@%p1 bra 	$L__BB0_42;
	cvt.s64.s32 	%rd35, %r2;
	mov.b32 	%r474, 0;
	mov.b32 	%r492, 1540842021;
	mov.b32 	%r491, 1105314037;
	mov.b32 	%r490, -123459836;
	mov.b32 	%r489, -589760388;
	mov.b32 	%r488, 1423168553;
	mov.u64 	%rd17, precalc_xorwow_matrix;
$L__BB0_2:
	and.b64  	%rd3, %rd35, 3;
	setp.eq.s64 	%p2, %rd3, 0;
	@%p2 bra 	$L__BB0_41;
	mul.wide.u32 	%rd16, %r474, 3200;
	add.s64 	%rd4, %rd17, %rd16;
	cvt.u32.u64 	%r10, %rd3;
	mov.b32 	%r475, 0;
$L__BB0_4:
	mov.b32 	%r488, 0;
	mov.u32 	%r489, %r488;
	mov.u32 	%r490, %r488;
	mov.u32 	%r491, %r488;
	mov.u32 	%r492, %r488;
	mov.u32 	%r481, %r488;
$L__BB0_5:
	shl.b32 	%r264, %r481, 2;
	add.s32 	%r265, %r3, %r264;
	ld.shared.u32 	%r18, [%r265+4];
	shl.b32 	%r19, %r481, 5;
	mov.b32 	%r487, 0;
$L__BB0_6:
	.pragma "nounroll";
	shr.u32 	%r266, %r18, %r487;
	and.b32  	%r267, %r266, 1;
	setp.eq.b32 	%p3, %r267, 1;
	not.pred 	%p4, %p3;
	add.s32 	%r268, %r19, %r487;
	mul.lo.s32 	%r269, %r268, 5;
	mul.wide.u32 	%rd18, %r269, 4;
	add.s64 	%rd5, %rd4, %rd18;
	@%p4 bra 	$L__BB0_8;
	ld.global.u32 	%r270, [%rd5];
	xor.b32  	%r492, %r492, %r270;
	ld.global.u32 	%r271, [%rd5+4];
	xor.b32  	%r491, %r491, %r271;
	ld.global.u32 	%r272, [%rd5+8];
	xor.b32  	%r490, %r490, %r272;
	ld.global.u32 	%r273, [%rd5+12];
	xor.b32  	%r489, %r489, %r273;
	ld.global.u32 	%r274, [%rd5+16];
	xor.b32  	%r488, %r488, %r274;
$L__BB0_8:
	and.b32  	%r276, %r266, 2;
	setp.eq.s32 	%p5, %r276, 0;
	@%p5 bra 	$L__BB0_10;
	ld.global.u32 	%r277, [%rd5+20];
	xor.b32  	%r492, %r492, %r277;
	ld.global.u32 	%r278, [%rd5+24];
	xor.b32  	%r491, %r491, %r278;
	ld.global.u32 	%r279, [%rd5+28];
	xor.b32  	%r490, %r490, %r279;
	ld.global.u32 	%r280, [%rd5+32];
	xor.b32  	%r489, %r489, %r280;
	ld.global.u32 	%r281, [%rd5+36];
	xor.b32  	%r488, %r488, %r281;
$L__BB0_10:
	and.b32  	%r283, %r266, 4;
	setp.eq.s32 	%p6, %r283, 0;
	@%p6 bra 	$L__BB0_12;
	ld.global.u32 	%r284, [%rd5+40];
	xor.b32  	%r492, %r492, %r284;
	ld.global.u32 	%r285, [%rd5+44];
	xor.b32  	%r491, %r491, %r285;
	ld.global.u32 	%r286, [%rd5+48];
	xor.b32  	%r490, %r490, %r286;
	ld.global.u32 	%r287, [%rd5+52];
	xor.b32  	%r489, %r489, %r287;
	ld.global.u32 	%r288, [%rd5+56];
	xor.b32  	%r488, %r488, %r288;
$L__BB0_12:
	and.b32  	%r290, %r266, 8;
	setp.eq.s32 	%p7, %r290, 0;
	@%p7 bra 	$L__BB0_14;
	ld.global.u32 	%r291, [%rd5+60];
	xor.b32  	%r492, %r492, %r291;
	ld.global.u32 	%r292, [%rd5+64];
	xor.b32  	%r491, %r491, %r292;
	ld.global.u32 	%r293, [%rd5+68];
	xor.b32  	%r490, %r490, %r293;
	ld.global.u32 	%r294, [%rd5+72];
	xor.b32  	%r489, %r489, %r294;
	ld.global.u32 	%r295, [%rd5+76];
	xor.b32  	%r488, %r488, %r295;
$L__BB0_14:
	and.b32  	%r297, %r266, 16;
	setp.eq.s32 	%p8, %r297, 0;
	@%p8 bra 	$L__BB0_16;
	ld.global.u32 	%r298, [%rd5+80];
	xor.b32  	%r492, %r492, %r298;
	ld.global.u32 	%r299, [%rd5+84];
	xor.b32  	%r491, %r491, %r299;
	ld.global.u32 	%r300, [%rd5+88];
	xor.b32  	%r490, %r490, %r300;
	ld.global.u32 	%r301, [%rd5+92];
	xor.b32  	%r489, %r489, %r301;
	ld.global.u32 	%r302, [%rd5+96];
	xor.b32  	%r488, %r488, %r302;
$L__BB0_16:
	and.b32  	%r304, %r266, 32;
	setp.eq.s32 	%p9, %r304, 0;
	@%p9 bra 	$L__BB0_18;
	ld.global.u32 	%r305, [%rd5+100];
	xor.b32  	%r492, %r492, %r305;
	ld.global.u32 	%r306, [%rd5+104];
	xor.b32  	%r491, %r491, %r306;
	ld.global.u32 	%r307, [%rd5+108];
	xor.b32  	%r490, %r490, %r307;
	ld.global.u32 	%r308, [%rd5+112];
	xor.b32  	%r489, %r489, %r308;
	ld.global.u32 	%r309, [%rd5+116];
	xor.b32  	%r488, %r488, %r309;
$L__BB0_18:
	and.b32  	%r311, %r266, 64;
	setp.eq.s32 	%p10, %r311, 0;
	@%p10 bra 	$L__BB0_20;
	ld.global.u32 	%r312, [%rd5+120];
	xor.b32  	%r492, %r492, %r312;
	ld.global.u32 	%r313, [%rd5+124];
	xor.b32  	%r491, %r491, %r313;
	ld.global.u32 	%r314, [%rd5+128];
	xor.b32  	%r490, %r490, %r314;
	ld.global.u32 	%r315, [%rd5+132];
	xor.b32  	%r489, %r489, %r315;
	ld.global.u32 	%r316, [%rd5+136];
	xor.b32  	%r488, %r488, %r316;
$L__BB0_20:
	and.b32  	%r318, %r266, 128;
	setp.eq.s32 	%p11, %r318, 0;
	@%p11 bra 	$L__BB0_22;
	ld.global.u32 	%r319, [%rd5+140];
	xor.b32  	%r492, %r492, %r319;
	ld.global.u32 	%r320, [%rd5+144];
	xor.b32  	%r491, %r491, %r320;
	ld.global.u32 	%r321, [%rd5+148];
	xor.b32  	%r490, %r490, %r321;
	ld.global.u32 	%r322, [%rd5+152];
	xor.b32  	%r489, %r489, %r322;
	ld.global.u32 	%r323, [%rd5+156];
	xor.b32  	%r488, %r488, %r323;
$L__BB0_22:
	and.b32  	%r325, %r266, 256;
	setp.eq.s32 	%p12, %r325, 0;
	@%p12 bra 	$L__BB0_24;
	ld.global.u32 	%r326, [%rd5+160];
	xor.b32  	%r492, %r492, %r326;
	ld.global.u32 	%r327, [%rd5+164];
	xor.b32  	%r491, %r491, %r327;
	ld.global.u32 	%r328, [%rd5+168];
	xor.b32  	%r490, %r490, %r328;
	ld.global.u32 	%r329, [%rd5+172];
	xor.b32  	%r489, %r489, %r329;
	ld.global.u32 	%r330, [%rd5+176];
	xor.b32  	%r488, %r488, %r330;
$L__BB0_24:
	and.b32  	%r332, %r266, 512;
	setp.eq.s32 	%p13, %r332, 0;
	@%p13 bra 	$L__BB0_26;
	ld.global.u32 	%r333, [%rd5+180];
	xor.b32  	%r492, %r492, %r333;
	ld.global.u32 	%r334, [%rd5+184];
	xor.b32  	%r491, %r491, %r334;
	ld.global.u32 	%r335, [%rd5+188];
	xor.b32  	%r490, %r490, %r335;
	ld.global.u32 	%r336, [%rd5+192];
	xor.b32  	%r489, %r489, %r336;
	ld.global.u32 	%r337, [%rd5+196];
	xor.b32  	%r488, %r488, %r337;
$L__BB0_26:
	and.b32  	%r339, %r266, 1024;
	setp.eq.s32 	%p14, %r339, 0;
	@%p14 bra 	$L__BB0_28;
	ld.global.u32 	%r340, [%rd5+200];
	xor.b32  	%r492, %r492, %r340;
	ld.global.u32 	%r341, [%rd5+204];
	xor.b32  	%r491, %r491, %r341;
	ld.global.u32 	%r342, [%rd5+208];
	xor.b32  	%r490, %r490, %r342;
	ld.global.u32 	%r343, [%rd5+212];
	xor.b32  	%r489, %r489, %r343;
	ld.global.u32 	%r344, [%rd5+216];
	xor.b32  	%r488, %r488, %r344;
$L__BB0_28:
	and.b32  	%r346, %r266, 2048;
	setp.eq.s32 	%p15, %r346, 0;
	@%p15 bra 	$L__BB0_30;
	ld.global.u32 	%r347, [%rd5+220];
	xor.b32  	%r492, %r492, %r347;
	ld.global.u32 	%r348, [%rd5+224];
	xor.b32  	%r491, %r491, %r348;
	ld.global.u32 	%r349, [%rd5+228];
	xor.b32  	%r490, %r490, %r349;
	ld.global.u32 	%r350, [%rd5+232];
	xor.b32  	%r489, %r489, %r350;
	ld.global.u32 	%r351, [%rd5+236];
	xor.b32  	%r488, %r488, %r351;
$L__BB0_30:
	and.b32  	%r353, %r266, 4096;
	setp.eq.s32 	%p16, %r353, 0;
	@%p16 bra 	$L__BB0_32;
	ld.global.u32 	%r354, [%rd5+240];
	xor.b32  	%r492, %r492, %r354;
	ld.global.u32 	%r355, [%rd5+244];
	xor.b32  	%r491, %r491, %r355;
	ld.global.u32 	%r356, [%rd5+248];
	xor.b32  	%r490, %r490, %r356;
	ld.global.u32 	%r357, [%rd5+252];
	xor.b32  	%r489, %r489, %r357;
	ld.global.u32 	%r358, [%rd5+256];
	xor.b32  	%r488, %r488, %r358;
$L__BB0_32:
	and.b32  	%r360, %r266, 8192;
	setp.eq.s32 	%p17, %r360, 0;
	@%p17 bra 	$L__BB0_34;
	ld.global.u32 	%r361, [%rd5+260];
	xor.b32  	%r492, %r492, %r361;
	ld.global.u32 	%r362, [%rd5+264];
	xor.b32  	%r491, %r491, %r362;
	ld.global.u32 	%r363, [%rd5+268];
	xor.b32  	%r490, %r490, %r363;
	ld.global.u32 	%r364, [%rd5+272];
	xor.b32  	%r489, %r489, %r364;
	ld.global.u32 	%r365, [%rd5+276];
	xor.b32  	%r488, %r488, %r365;
$L__BB0_34:
	and.b32  	%r367, %r266, 16384;
	setp.eq.s32 	%p18, %r367, 0;
	@%p18 bra 	$L__BB0_36;
	ld.global.u32 	%r368, [%rd5+280];
	xor.b32  	%r492, %r492, %r368;
	ld.global.u32 	%r369, [%rd5+284];
	xor.b32  	%r491, %r491, %r369;
	ld.global.u32 	%r370, [%rd5+288];
	xor.b32  	%r490, %r490, %r370;
	ld.global.u32 	%r371, [%rd5+292];
	xor.b32  	%r489, %r489, %r371;
	ld.global.u32 	%r372, [%rd5+296];
	xor.b32  	%r488, %r488, %r372;
$L__BB0_36:
	and.b32  	%r374, %r266, 32768;
	setp.eq.s32 	%p19, %r374, 0;
	@%p19 bra 	$L__BB0_38;
	ld.global.u32 	%r375, [%rd5+300];
	xor.b32  	%r492, %r492, %r375;
	ld.global.u32 	%r376, [%rd5+304];
	xor.b32  	%r491, %r491, %r376;
	ld.global.u32 	%r377, [%rd5+308];
	xor.b32  	%r490, %r490, %r377;
	ld.global.u32 	%r378, [%rd5+312];
	xor.b32  	%r489, %r489, %r378;
	ld.global.u32 	%r379, [%rd5+316];
	xor.b32  	%r488, %r488, %r379;
$L__BB0_38:
	add.s32 	%r487, %r487, 16;
	setp.ne.s32 	%p20, %r487, 32;
	@%p20 bra 	$L__BB0_6;
	mad.lo.s32 	%r380, %r481, -31, %r19;
	add.s32 	%r481, %r380, 1;
	setp.ne.s32 	%p21, %r481, 5;
	@%p21 bra 	$L__BB0_5;
	st.shared.u32 	[%r3+4], %r492;
	st.shared.v2.u32 	[%r3+8], {%r491, %r490};
	st.shared.v2.u32 	[%r3+16], {%r489, %r488};
	add.s32 	%r475, %r475, 1;
	setp.lt.u32 	%p22, %r475, %r10;
	@%p22 bra 	$L__BB0_4;
$L__BB0_41:
	shr.u64 	%rd6, %rd35, 2;
	add.s32 	%r474, %r474, 1;
	setp.gt.u64 	%p23, %rd35, 3;
	mov.u64 	%rd35, %rd6;
	@%p23 bra 	$L__BB0_2;
$L__BB0_42:
	mov.b32 	%r381, 0;
	st.shared.v2.u32 	[%r3+24], {%r381, %r381};
	st.shared.u32 	[%r3+32], %r381;
	mov.b64 	%rd40, 0;
	st.shared.u64 	[%r3+40], %rd40;
	setp.lt.s32 	%p24, %r245, 1;
	@%p24 bra 	$L__BB0_50;
	and.b32  	%r200, %r245, 3;
	setp.lt.u32 	%p25, %r245, 4;
	mov.b64 	%rd40, 0;
	mov.b32 	%r590, 779252008;
	@%p25 bra 	$L__BB0_46;
	and.b32  	%r385, %r245, 2147483644;
	neg.s32 	%r578, %r385;
	mov.b64 	%rd40, 0;
	mov.b32 	%r579, 782151504;
$L__BB0_45:
	mov.u32 	%r590, %r579;
	shr.u32 	%r386, %r492, 2;
	xor.b32  	%r387, %r386, %r492;
	shl.b32 	%r388, %r488, 4;
	shl.b32 	%r389, %r387, 1;
	xor.b32  	%r390, %r389, %r388;
	xor.b32  	%r391, %r390, %r387;
	xor.b32  	%r392, %r391, %r488;
	add.s32 	%r393, %r590, -2899496;
	add.s32 	%r394, %r393, %r392;
	add.s32 	%r395, %r394, 362437;
	cvt.rn.f32.u32 	%f1, %r395;
	fma.rn.f32 	%f2, %f1, 0f2F800000, 0f2F000000;
	cvt.f64.f32 	%fd1, %f2;
	shr.u32 	%r396, %r491, 2;
	xor.b32  	%r397, %r396, %r491;
	shl.b32 	%r398, %r392, 4;
	shl.b32 	%r399, %r397, 1;
	xor.b32  	%r400, %r399, %r398;
	xor.b32  	%r401, %r400, %r397;
	xor.b32  	%r402, %r401, %r392;
	add.s32 	%r403, %r393, %r402;
	add.s32 	%r404, %r403, 724874;
	cvt.rn.f32.u32 	%f3, %r404;
	fma.rn.f32 	%f4, %f3, 0f2F800000, 0f2F000000;
	cvt.f64.f32 	%fd2, %f4;
	mul.f64 	%fd3, %fd2, %fd2;
	fma.rn.f64 	%fd4, %fd1, %fd1, %fd3;
	setp.le.f64 	%p26, %fd4, 0d3FF0000000000000;
	selp.u64 	%rd23, 1, 0, %p26;
	add.s64 	%rd24, %rd40, %rd23;
	shr.u32 	%r405, %r490, 2;
	xor.b32  	%r406, %r405, %r490;
	shl.b32 	%r407, %r402, 4;
	shl.b32 	%r408, %r406, 1;
	xor.b32  	%r409, %r408, %r407;
	xor.b32  	%r410, %r409, %r406;
	xor.b32  	%r411, %r410, %r402;
	add.s32 	%r412, %r393, %r411;
	add.s32 	%r413, %r412, 1087311;
	cvt.rn.f32.u32 	%f5, %r413;
	fma.rn.f32 	%f6, %f5, 0f2F800000, 0f2F000000;
	cvt.f64.f32 	%fd5, %f6;
	shr.u32 	%r414, %r489, 2;
	xor.b32  	%r415, %r414, %r489;
	shl.b32 	%r416, %r411, 4;
	shl.b32 	%r417, %r415, 1;
	xor.b32  	%r418, %r417, %r416;
	xor.b32  	%r419, %r418, %r415;
	xor.b32  	%r492, %r419, %r411;
	add.s32 	%r420, %r393, %r492;
	add.s32 	%r421, %r420, 1449748;
	cvt.rn.f32.u32 	%f7, %r421;
	fma.rn.f32 	%f8, %f7, 0f2F800000, 0f2F000000;
	cvt.f64.f32 	%fd6, %f8;
	mul.f64 	%fd7, %fd6, %fd6;
	fma.rn.f64 	%fd8, %fd5, %fd5, %fd7;
	setp.le.f64 	%p27, %fd8, 0d3FF0000000000000;
	selp.u64 	%rd25, 1, 0, %p27;
	add.s64 	%rd26, %rd24, %rd25;
	shr.u32 	%r422, %r488, 2;
	xor.b32  	%r423, %r422, %r488;
	shl.b32 	%r424, %r492, 4;
	shl.b32 	%r425, %r423, 1;
	xor.b32  	%r426, %r425, %r424;
	xor.b32  	%r427, %r426, %r423;
	xor.b32  	%r491, %r427, %r492;
	add.s32 	%r428, %r393, %r491;
	add.s32 	%r429, %r428, 1812185;
	cvt.rn.f32.u32 	%f9, %r429;
	fma.rn.f32 	%f10, %f9, 0f2F800000, 0f2F000000;
	cvt.f64.f32 	%fd9, %f10;
	shr.u32 	%r430, %r392, 2;
	xor.b32  	%r431, %r430, %r392;
	shl.b32 	%r432, %r491, 4;
	shl.b32 	%r433, %r431, 1;
	xor.b32  	%r434, %r433, %r432;
	xor.b32  	%r435, %r434, %r431;
	xor.b32  	%r490, %r435, %r491;
	add.s32 	%r436, %r393, %r490;
	add.s32 	%r437, %r436, 2174622;
	cvt.rn.f32.u32 	%f11, %r437;
	fma.rn.f32 	%f12, %f11, 0f2F800000, 0f2F000000;
	cvt.f64.f32 	%fd10, %f12;
	mul.f64 	%fd11, %fd10, %fd10;
	fma.rn.f64 	%fd12, %fd9, %fd9, %fd11;
	setp.le.f64 	%p28, %fd12, 0d3FF0000000000000;
	selp.u64 	%rd27, 1, 0, %p28;
	add.s64 	%rd28, %rd26, %rd27;
	shr.u32 	%r438, %r402, 2;
	xor.b32  	%r439, %r438, %r402;
	shl.b32 	%r440, %r490, 4;
	shl.b32 	%r441, %r439, 1;
	xor.b32  	%r442, %r441, %r440;
	xor.b32  	%r443, %r442, %r439;
	xor.b32  	%r489, %r443, %r490;
	add.s32 	%r444, %r393, %r489;
	add.s32 	%r445, %r444, 2537059;
	cvt.rn.f32.u32 	%f13, %r445;
	fma.rn.f32 	%f14, %f13, 0f2F800000, 0f2F000000;
	cvt.f64.f32 	%fd13, %f14;
	shr.u32 	%r446, %r411, 2;
	xor.b32  	%r447, %r446, %r411;
	shl.b32 	%r448, %r489, 4;
	shl.b32 	%r449, %r447, 1;
	xor.b32  	%r450, %r449, %r448;
	xor.b32  	%r451, %r450, %r447;
	xor.b32  	%r488, %r451, %r489;
	add.s32 	%r452, %r488, %r590;
	cvt.rn.f32.u32 	%f15, %r452;
	fma.rn.f32 	%f16, %f15, 0f2F800000, 0f2F000000;
	cvt.f64.f32 	%fd14, %f16;
	mul.f64 	%fd15, %fd14, %fd14;
	fma.rn.f64 	%fd16, %fd13, %fd13, %fd15;
	setp.le.f64 	%p29, %fd16, 0d3FF0000000000000;
	selp.u64 	%rd29, 1, 0, %p29;
	add.s64 	%rd40, %rd28, %rd29;
	add.s32 	%r579, %r590, 2899496;
	add.s32 	%r578, %r578, 4;
	setp.ne.s32 	%p30, %r578, 0;
	@%p30 bra 	$L__BB0_45;
$L__BB0_46:
	setp.eq.s32 	%p31, %r200, 0;
	@%p31 bra 	$L__BB0_49;
	add.s32 	%r597, %r590, 724874;
	neg.s32 	%r596, %r200;
	mov.u32 	%r601, %r491;
	mov.u32 	%r602, %r492;
$L__BB0_48:
	.pragma "nounroll";
	mov.u32 	%r492, %r490;
	mov.u32 	%r491, %r489;
	mov.u32 	%r490, %r488;
	shr.u32 	%r453, %r602, 2;
	xor.b32  	%r454, %r453, %r602;
	shl.b32 	%r455, %r490, 4;
	shl.b32 	%r456, %r454, 1;
	xor.b32  	%r457, %r456, %r455;
	xor.b32  	%r458, %r457, %r454;
	xor.b32  	%r489, %r458, %r490;
	add.s32 	%r459, %r597, %r489;
	add.s32 	%r460, %r459, -362437;
	cvt.rn.f32.u32 	%f17, %r460;
	fma.rn.f32 	%f18, %f17, 0f2F800000, 0f2F000000;
	cvt.f64.f32 	%fd17, %f18;
	shr.u32 	%r461, %r601, 2;
	xor.b32  	%r462, %r461, %r601;
	shl.b32 	%r463, %r489, 4;
	shl.b32 	%r464, %r462, 1;
	xor.b32  	%r465, %r464, %r463;
	xor.b32  	%r466, %r465, %r462;
	xor.b32  	%r488, %r466, %r489;
	add.s32 	%r467, %r597, %r488;
	cvt.rn.f32.u32 	%f19, %r467;
	fma.rn.f32 	%f20, %f19, 0f2F800000, 0f2F000000;
	cvt.f64.f32 	%fd18, %f20;
	mul.f64 	%fd19, %fd18, %fd18;
	fma.rn.f64 	%fd20, %fd17, %fd17, %fd19;
	setp.le.f64 	%p32, %fd20, 0d3FF0000000000000;
	selp.u64 	%rd30, 1, 0, %p32;
	add.s64 	%rd40, %rd40, %rd30;
	add.s32 	%r597, %r597, 724874;
	add.s32 	%r596, %r596, 1;
	setp.ne.s32 	%p33, %r596, 0;
	mov.u32 	%r601, %r491;
	mov.u32 	%r602, %r492;
	@%p33 bra 	$L__BB0_48;
$L__BB0_49:
	st.shared.v2.u32 	[%r3+16], {%r489, %r488};
	mad.lo.s32 	%r468, %r245, 724874, 779252008;
	st.shared.v4.u32 	[%r3], {%r468, %r492, %r491, %r490};
$L__BB0_50:
	cvta.to.global.u64 	%rd31, %rd15;
	mul.wide.u32 	%rd32, %r1, 8;
	add.s64 	%rd33, %rd31, %rd32;
	atom.global.cta.add.u64 	%rd34, [%rd33], %rd40;
	ret;

}


// ===== COMPILED SASS (sm_100) =====

	.target	sm_100

	.elftype	@"ET_EXEC"


//--------------------- .note.nv.tkinfo           --------------------------
	.section	.note.nv.tkinfo,"",@"SHT_NOTE"
	.sectionflags	@"SHF_NOTE_NV_TKINFO"
	.tkinfo
        /*0018*/ 	.word	0x00000002
        /*0030*/ 	.string	""
        /*0030*/ 	.string	"ptxas"
        /*0030*/ 	.string	"Cuda compilation tools, release 13.0, V13.0.88"
        /*0030*/ 	.string	"Build cuda_13.0.r13.0/compiler.36424714_0"
        /*0030*/ 	.string	"-arch sm_100 -m 64 "



//--------------------- .note.nv.cuinfo           --------------------------
	.section	.note.nv.cuinfo,"",@"SHT_NOTE"
	.sectionflags	@"SHF_NOTE_NV_CUINFO"
        /*0018*/ 	.short	0x0002
        /*001a*/ 	.short	0x0064
        /*001c*/ 	.short	0x0082
	.zero		2


//--------------------- .nv.info                  --------------------------
	.section	.nv.info,"",@"SHT_CUDA_INFO"
	.align	4


	//----- nvinfo : EIATTR_REGCOUNT
	.align		4
        /*0000*/ 	.byte	0x04, 0x2f
        /*0002*/ 	.short	(.L_10 - .L_9)
	.align		4
.L_9:
        /*0004*/ 	.word	index@(_Z9calc_probiPy)
        /*0008*/ 	.word	0x0000001f


	//----- nvinfo : EIATTR_FRAME_SIZE
	.align		4
.L_10:
        /*000c*/ 	.byte	0x04, 0x11
        /*000e*/ 	.short	(.L_12 - .L_11)
	.align		4
.L_11:
        /*0010*/ 	.word	index@(_Z9calc_probiPy)
        /*0014*/ 	.word	0x00000000


	//----- nvinfo : EIATTR_MIN_STACK_SIZE
	.align		4
.L_12:
        /*0018*/ 	.byte	0x04, 0x12
        /*001a*/ 	.short	(.L_14 - .L_13)
	.align		4
.L_13:
        /*001c*/ 	.word	index@(_Z9calc_probiPy)
        /*0020*/ 	.word	0x00000000
.L_14:


//--------------------- .nv.compat                --------------------------
	.section	.nv.compat,"",@"SHT_CUDA_COMPAT_INFO"
	.align	4
        /*0000*/ 	.byte	0x02, 0x09, 0x00, 0x00, 0x02, 0x02, 0x01, 0x00, 0x02, 0x05, 0x05, 0x00, 0x03, 0x07, 0x01, 0x01
        /*0010*/ 	.byte	0x02, 0x03, 0x00, 0x00, 0x02, 0x06, 0x01, 0x00, 0x04, 0x0b, 0x08, 0x00, 0x01, 0x00, 0x00, 0x00
        /*0020*/ 	.byte	0x00, 0x00, 0x00, 0x00


//--------------------- .nv.info._Z9calc_probiPy  --------------------------
	.section	.nv.info._Z9calc_probiPy,"",@"SHT_CUDA_INFO"
	.sectionflags	@""
	.align	4


	//----- nvinfo : EIATTR_CUDA_API_VERSION
	.align		4
        /*0000*/ 	.byte	0x04, 0x37
        /*0002*/ 	.short	(.L_16 - .L_15)
.L_15:
        /*0004*/ 	.word	0x00000082


	//----- nvinfo : EIATTR_KPARAM_INFO
	.align		4
.L_16:
        /*0008*/ 	.byte	0x04, 0x17
        /*000a*/ 	.short	(.L_18 - .L_17)
.L_17:
        /*000c*/ 	.word	0x00000000
        /*0010*/ 	.short	0x0001
        /*0012*/ 	.short	0x0008
        /*0014*/ 	.byte	0x00, 0xf5, 0x21, 0x00


	//----- nvinfo : EIATTR_KPARAM_INFO
	.align		4
.L_18:
        /*0018*/ 	.byte	0x04, 0x17
        /*001a*/ 	.short	(.L_20 - .L_19)
.L_19:
        /*001c*/ 	.word	0x00000000
        /*0020*/ 	.short	0x0000
        /*0022*/ 	.short	0x0000
        /*0024*/ 	.byte	0x00, 0xf0, 0x11, 0x00


	//----- nvinfo : EIATTR_SPARSE_MMA_MASK
	.align		4
.L_20:
        /*0028*/ 	.byte	0x03, 0x50
        /*002a*/ 	.short	0x0000


	//----- nvinfo : EIATTR_MAXREG_COUNT
	.align		4
        /*002c*/ 	.byte	0x03, 0x1b
        /*002e*/ 	.short	0x00ff


	//----- nvinfo : EIATTR_MERCURY_ISA_VERSION
	.align		4
        /*0030*/ 	.byte	0x03, 0x5f
        /*0032*/ 	.short	0x0101


	//----- nvinfo : EIATTR_VRC_CTA_INIT_COUNT
	.align		4
        /*0034*/ 	.byte	0x02, 0x4a
	.zero		1
	.zero		1


	//----- nvinfo : EIATTR_EXIT_INSTR_OFFSETS
	.align		4
        /*0038*/ 	.byte	0x04, 0x1c
        /*003a*/ 	.short	(.L_22 - .L_21)


	//   ....[0]....
.L_21:
        /*003c*/ 	.word	0x00001ae0


	//----- nvinfo : EIATTR_CRS_STACK_SIZE
	.align		4
.L_22:
        /*0040*/ 	.byte	0x04, 0x1e
        /*0042*/ 	.short	(.L_24 - .L_23)
.L_23:
        /*0044*/ 	.word	0x00000000


	//----- nvinfo : EIATTR_CBANK_PARAM_SIZE
	.align		4
.L_24:
        /*0048*/ 	.byte	0x03, 0x19
        /*004a*/ 	.short	0x0010


	//----- nvinfo : EIATTR_PARAM_CBANK
	.align		4
        /*004c*/ 	.byte	0x04, 0x0a
        /*004e*/ 	.short	(.L_26 - .L_25)
	.align		4
.L_25:
        /*0050*/ 	.word	index@(.nv.constant0._Z9calc_probiPy)
        /*0054*/ 	.short	0x0380
        /*0056*/ 	.short	0x0010


	//----- nvinfo : EIATTR_SW_WAR
	.align		4
.L_26:
        /*0058*/ 	.byte	0x04, 0x36
        /*005a*/ 	.short	(.L_28 - .L_27)
.L_27:
        /*005c*/ 	.word	0x00000008
.L_28:


//--------------------- .nv.callgraph             --------------------------
	.section	.nv.callgraph,"",@"SHT_CUDA_CALLGRAPH"
	.align	4
	.sectionentsize	8
	.align		4
        /*0000*/ 	.word	0x00000000
	.align		4
        /*0004*/ 	.word	0xffffffff
	.align		4
        /*0008*/ 	.word	0x00000000
	.align		4
        /*000c*/ 	.word	0xfffffffe
	.align		4
        /*0010*/ 	.word	0x00000000
	.align		4
        /*0014*/ 	.word	0xfffffffd
	.align		4
        /*0018*/ 	.word	0x00000000
	.align		4
        /*001c*/ 	.word	0xfffffffc


//--------------------- .nv.constant4             --------------------------
	.section	.nv.constant4,"a",@progbits
	.align	8
	.align		8
.nv.constant4:
        /*0000*/ 	.dword	precalc_xorwow_matrix
	.align		8
        /*0008*/ 	.dword	precalc_xorwow_offset_matrix
	.align		8
        /*0010*/ 	.dword	mrg32k3aM1
	.align		8
        /*0018*/ 	.dword	mrg32k3aM2
	.align		8
        /*0020*/ 	.dword	mrg32k3aM1SubSeq
	.align		8
        /*0028*/ 	.dword	mrg32k3aM2SubSeq
	.align		8
        /*0030*/ 	.dword	mrg32k3aM1Seq
	.align		8
        /*0038*/ 	.dword	mrg32k3aM2Seq


//--------------------- .nv.constant3             --------------------------
	.section	.nv.constant3,"a",@progbits
	.align	8
.nv.constant3:
	.type		__cr_lgamma_table,@object
	.size		__cr_lgamma_table,(.L_8 - __cr_lgamma_table)
__cr_lgamma_table:
        /*0000*/ 	.byte	0x00, 0x00, 0x00, 0x00, 0x00, 0x00, 0x00, 0x00, 0x00, 0x00, 0x00, 0x00, 0x00, 0x00, 0x00, 0x00
        /*0010*/ 	.byte	0xef, 0x39, 0xfa, 0xfe, 0x42, 0x2e, 0xe6, 0x3f, 0x02, 0x20, 0x2a, 0xfa, 0x0b, 0xab, 0xfc, 0x3f
        /*0020*/ 	.byte	0xf9, 0x2c, 0x92, 0x7c, 0xa7, 0x6c, 0x09, 0x40, 0xc9, 0x79, 0x44, 0x3c, 0x64, 0x26, 0x13, 0x40
        /*0030*/ 	.byte	0xca, 0x01, 0xcf, 0x3a, 0x27, 0x51, 0x1a, 0x40, 0x30, 0xcc, 0x2d, 0xf3, 0xe1, 0x0c, 0x21, 0x40
        /*0040*/ 	.byte	0x0d, 0xb7, 0xfc, 0x82, 0x8e, 0x35, 0x25, 0x40
.L_8:


//--------------------- .text._Z9calc_probiPy     --------------------------
	.section	.text._Z9calc_probiPy,"ax",@progbits
	.align	128
        .global         _Z9calc_probiPy
        .type           _Z9calc_probiPy,@function
        .size           _Z9calc_probiPy,(.L_x_14 - _Z9calc_probiPy)
        .other          _Z9calc_probiPy,@"STO_CUDA_ENTRY STV_DEFAULT"
_Z9calc_probiPy:
.text._Z9calc_probiPy:
[----:B------:R-:W-:Y:S01]  /*0000*/  LDC R1, c[0x0][0x37c] ;  /* 0x0000df00ff017b82 */ /* 0x000fe20000000800 */
[----:B------:R-:W0:Y:S01]  /*0010*/  S2R R3, SR_CgaCtaId ;  /* 0x0000000000037919 */ /* 0x000e220000008800 */
[----:B------:R-:W1:Y:S01]  /*0020*/  LDCU UR6, c[0x0][0x360] ;  /* 0x00006c00ff0677ac */ /* 0x000e620008000800 */
[----:B------:R-:W-:Y:S01]  /*0030*/  MOV R0, 0x400 ;  /* 0x0000040000007802 */ /* 0x000fe20000000f00 */
[----:B------:R-:W-:Y:S01]  /*0040*/  IMAD.MOV.U32 R2, RZ, RZ, -0x23270784 ;  /* 0xdcd8f87cff027424 */ /* 0x000fe200078e00ff */
[----:B------:R-:W2:Y:S01]  /*0050*/  S2R R5, SR_TID.X ;  /* 0x0000000000057919 */ /* 0x000ea20000002100 */
[----:B------:R-:W-:Y:S01]  /*0060*/  IMAD.MOV.U32 R12, RZ, RZ, 0x2e727128 ;  /* 0x2e727128ff0c7424 */ /* 0x000fe200078e00ff */
[----:B------:R-:W3:Y:S01]  /*0070*/  LDCU.64 UR4, c[0x0][0x358] ;  /* 0x00006b00ff0477ac */ /* 0x000ee20008000a00 */
[----:B------:R-:W-:Y:S01]  /*0080*/  IMAD.MOV.U32 R13, RZ, RZ, 0x5bd76225 ;  /* 0x5bd76225ff0d7424 */ /* 0x000fe200078e00ff */
[----:B------:R-:W1:Y:S01]  /*0090*/  S2R R4, SR_CTAID.X ;  /* 0x0000000000047919 */ /* 0x000e620000002500 */
[----:B------:R-:W-:Y:S01]  /*00a0*/  IMAD.MOV.U32 R14, RZ, RZ, 0x41e1c0f5 ;  /* 0x41e1c0f5ff0e7424 */ /* 0x000fe200078e00ff */
[----:B------:R-:W-:Y:S01]  /*00b0*/  BSSY.RECONVERGENT B0, `(.L_x_0) ;  /* 0x00000ee000007945 */ /* 0x000fe20003800200 */
[----:B------:R-:W-:-:S02]  /*00c0*/  IMAD.MOV.U32 R15, RZ, RZ, -0x75bd8fc ;  /* 0xf8a42704ff0f7424 */ /* 0x000fc400078e00ff */
[----:B------:R-:W-:Y:S02]  /*00d0*/  IMAD.MOV.U32 R11, RZ, RZ, -0x75bd8fc ;  /* 0xf8a42704ff0b7424 */ /* 0x000fe400078e00ff */
[----:B------:R-:W-:Y:S02]  /*00e0*/  IMAD.MOV.U32 R10, RZ, RZ, 0x41e1c0f5 ;  /* 0x41e1c0f5ff0a7424 */ /* 0x000fe400078e00ff */
[----:B------:R-:W-:Y:S02]  /*00f0*/  IMAD.MOV.U32 R7, RZ, RZ, 0x54d3d429 ;  /* 0x54d3d429ff077424 */ /* 0x000fe400078e00ff */
[----:B------:R-:W-:Y:S02]  /*0100*/  IMAD.MOV.U32 R6, RZ, RZ, -0x23270784 ;  /* 0xdcd8f87cff067424 */ /* 0x000fe400078e00ff */
[----:B------:R-:W-:Y:S01]  /*0110*/  IMAD.MOV.U32 R9, RZ, RZ, 0x5bd76225 ;  /* 0x5bd76225ff097424 */ /* 0x000fe200078e00ff */
[----:B0-----:R-:W-:Y:S01]  /*0120*/  LEA R0, R3, R0, 0x18 ;  /* 0x0000000003007211 */ /* 0x001fe200078ec0ff */
[----:B------:R-:W-:-:S04]  /*0130*/  IMAD.MOV.U32 R3, RZ, RZ, 0x54d3d429 ;  /* 0x54d3d429ff037424 */ /* 0x000fc800078e00ff */
[----:B--2---:R-:W-:Y:S02]  /*0140*/  IMAD R0, R5, 0x30, R0 ;  /* 0x0000003005007824 */ /* 0x004fe400078e0200 */
[----:B-1----:R-:W-:-:S03]  /*0150*/  IMAD R5, R4, UR6, R5 ;  /* 0x0000000604057c24 */ /* 0x002fc6000f8e0205 */
[----:B------:R0:W-:Y:S02]  /*0160*/  STS.128 [R0], R12 ;  /* 0x0000000c00007388 */ /* 0x0001e40000000c00 */
[----:B------:R-:W-:Y:S02]  /*0170*/  ISETP.NE.AND P0, PT, R5, RZ, PT ;  /* 0x000000ff0500720c */ /* 0x000fe40003f05270 */
[----:B------:R0:W-:Y:S11]  /*0180*/  STS.64 [R0+0x10], R2 ;  /* 0x0000100200007388 */ /* 0x0001f60000000a00 */
[----:B---3--:R-:W-:Y:S05]  /*0190*/  @!P0 BRA `(.L_x_1) ;  /* 0x0000000c007c8947 */ /* 0x008fea0003800000 */
[----:B0-----:R-:W-:Y:S01]  /*01a0*/  SHF.R.S32.HI R0, RZ, 0x1f, R5 ;  /* 0x0000001fff007819 */ /* 0x001fe20000011405 */
[----:B------:R-:W-:Y:S02]  /*01b0*/  IMAD.MOV.U32 R8, RZ, RZ, RZ ;  /* 0x000000ffff087224 */ /* 0x000fe400078e00ff */
[----:B------:R-:W-:Y:S02]  /*01c0*/  IMAD.MOV.U32 R10, RZ, RZ, 0x41e1c0f5 ;  /* 0x41e1c0f5ff0a7424 */ /* 0x000fe400078e00ff */
[----:B------:R-:W-:Y:S02]  /*01d0*/  IMAD.MOV.U32 R11, RZ, RZ, -0x75bd8fc ;  /* 0xf8a42704ff0b7424 */ /* 0x000fe400078e00ff */
[----:B------:R-:W-:Y:S02]  /*01e0*/  IMAD.MOV.U32 R6, RZ, RZ, -0x23270784 ;  /* 0xdcd8f87cff067424 */ /* 0x000fe400078e00ff */
[----:B------:R-:W-:Y:S02]  /*01f0*/  IMAD.MOV.U32 R7, RZ, RZ, 0x54d3d429 ;  /* 0x54d3d429ff077424 */ /* 0x000fe400078e00ff */
[----:B------:R-:W-:-:S07]  /*0200*/  IMAD.MOV.U32 R9, RZ, RZ, 0x5bd76225 ;  /* 0x5bd76225ff097424 */ /* 0x000fce00078e00ff */
.L_x_7:
[----:B------:R-:W-:Y:S01]  /*0210*/  LOP3.LUT R2, R5, 0x3, RZ, 0xc0, !PT ;  /* 0x0000000305027812 */ /* 0x000fe200078ec0ff */
[----:B------:R-:W-:Y:S03]  /*0220*/  BSSY.RECONVERGENT B1, `(.L_x_2) ;  /* 0x00000d0000017945 */ /* 0x000fe60003800200 */
[----:B------:R-:W-:-:S04]  /*0230*/  ISETP.NE.U32.AND P0, PT, R2, RZ, PT ;  /* 0x000000ff0200720c */ /* 0x000fc80003f05070 */
[----:B------:R-:W-:-:S13]  /*0240*/  ISETP.NE.AND.EX P0, PT, RZ, RZ, PT, P0 ;  /* 0x000000ffff00720c */ /* 0x000fda0003f05300 */
[----:B0-----:R-:W-:Y:S05]  /*0250*/  @!P0 BRA `(.L_x_3) ;  /* 0x0000000c00308947 */ /* 0x001fea0003800000 */
[----:B------:R-:W0:Y:S01]  /*0260*/  LDC.64 R2, c[0x4][RZ] ;  /* 0x01000000ff027b82 */ /* 0x000e220000000a00 */
[----:B------:R-:W-:Y:S02]  /*0270*/  IMAD.MOV.U32 R14, RZ, RZ, RZ ;  /* 0x000000ffff0e7224 */ /* 0x000fe400078e00ff */
[----:B0-----:R-:W-:-:S07]  /*0280*/  IMAD.WIDE.U32 R2, R8, 0xc80, R2 ;  /* 0x00000c8008027825 */ /* 0x001fce00078e0002 */
.L_x_6:
[----:B------:R-:W-:Y:S01]  /*0290*/  IMAD.MOV.U32 R15, RZ, RZ, RZ ;  /* 0x000000ffff0f7224 */ /* 0x000fe200078e00ff */
[----:B0-----:R-:W-:Y:S02]  /*02a0*/  CS2R R6, SRZ ;  /* 0x0000000000067805 */ /* 0x001fe4000001ff00 */
[----:B------:R-:W-:Y:S01]  /*02b0*/  CS2R R10, SRZ ;  /* 0x00000000000a7805 */ /* 0x000fe2000001ff00 */
[----:B------:R-:W-:-:S07]  /*02c0*/  IMAD.MOV.U32 R9, RZ, RZ, RZ ;  /* 0x000000ffff097224 */ /* 0x000fce00078e00ff */
.L_x_5:
[----:B------:R-:W0:Y:S01]  /*02d0*/  S2R R16, SR_CgaCtaId ;  /* 0x0000000000107919 */ /* 0x000e220000008800 */
[----:B------:R-:W-:Y:S01]  /*02e0*/  MOV R13, 0x400 ;  /* 0x00000400000d7802 */ /* 0x000fe20000000f00 */
[----:B------:R-:W-:Y:S01]  /*02f0*/  IMAD.MOV.U32 R17, RZ, RZ, RZ ;  /* 0x000000ffff117224 */ /* 0x000fe200078e00ff */
[----:B------:R-:W1:Y:S02]  /*0300*/  S2R R12, SR_TID.X ;  /* 0x00000000000c7919 */ /* 0x000e640000002100 */
[----:B0-----:R-:W-:-:S05]  /*0310*/  LEA R13, R16, R13, 0x18 ;  /* 0x0000000d100d7211 */ /* 0x001fca00078ec0ff */
[----:B-1----:R-:W-:-:S04]  /*0320*/  IMAD R12, R12, 0x30, R13 ;  /* 0x000000300c0c7824 */ /* 0x002fc800078e020d */
[----:B------:R-:W-:-:S06]  /*0330*/  IMAD R16, R15, 0x4, R12 ;  /* 0x000000040f107824 */ /* 0x000fcc00078e020c */
[----:B------:R-:W0:Y:S02]  /*0340*/  LDS R16, [R16+0x4] ;  /* 0x0000040010107984 */ /* 0x000e240000000800 */
.L_x_4:
[----:B0-----:R-:W-:Y:S01]  /*0350*/  SHF.R.U32.HI R23, RZ, R17, R16 ;  /* 0x00000011ff177219 */ /* 0x001fe20000011610 */
[----:B------:R-:W-:-:S03]  /*0360*/  IMAD.SHL.U32 R12, R15, 0x20, RZ ;  /* 0x000000200f0c7824 */ /* 0x000fc600078e00ff */
[----:B------:R-:W-:Y:S01]  /*0370*/  LOP3.LUT R13, R23, 0x1, RZ, 0xc0, !PT ;  /* 0x00000001170d7812 */ /* 0x000fe200078ec0ff */
[----:B------:R-:W-:-:S03]  /*0380*/  IMAD.IADD R12, R12, 0x1, R17 ;  /* 0x000000010c0c7824 */ /* 0x000fc600078e0211 */
[----:B------:R-:W-:Y:S01]  /*0390*/  ISETP.NE.U32.AND P0, PT, R13, 0x1, PT ;  /* 0x000000010d00780c */ /* 0x000fe20003f05070 */
[----:B------:R-:W-:-:S03]  /*03a0*/  IMAD R13, R12, 0x5, RZ ;  /* 0x000000050c0d7824 */ /* 0x000fc600078e02ff */
[----:B------:R-:W-:Y:S01]  /*03b0*/  R2P PR, R23, 0x7e ;  /* 0x0000007e17007804 */ /* 0x000fe20000000000 */
[----:B------:R-:W-:-:S08]  /*03c0*/  IMAD.WIDE.U32 R12, R13, 0x4, R2 ;  /* 0x000000040d0c7825 */ /* 0x000fd000078e0002 */
[----:B------:R-:W2:Y:S04]  /*03d0*/  @!P0 LDG.E R20, desc[UR4][R12.64+0x10] ;  /* 0x000010040c148981 */ /* 0x000ea8000c1e1900 */
[----:B------:R-:W3:Y:S04]  /*03e0*/  @P1 LDG.E R22, desc[UR4][R12.64+0x24] ;  /* 0x000024040c161981 */ /* 0x000ee8000c1e1900 */
[----:B------:R-:W4:Y:S04]  /*03f0*/  @P2 LDG.E R24, desc[UR4][R12.64+0x38] ;  /* 0x000038040c182981 */ /* 0x000f28000c1e1900 */
[----:B------:R-:W5:Y:S04]  /*0400*/  @P3 LDG.E R26, desc[UR4][R12.64+0x4c] ;  /* 0x00004c040c1a3981 */ /* 0x000f68000c1e1900 */
[----:B------:R-:W5:Y:S04]  /*0410*/  @!P0 LDG.E R18, desc[UR4][R12.64+0x8] ;  /* 0x000008040c128981 */ /* 0x000f68000c1e1900 */
[----:B------:R-:W5:Y:S04]  /*0420*/  @P4 LDG.E R28, desc[UR4][R12.64+0x60] ;  /* 0x000060040c1c4981 */ /* 0x000f68000c1e1900 */
[----:B------:R-:W5:Y:S04]  /*0430*/  @!P0 LDG.E R19, desc[UR4][R12.64+0x4] ;  /* 0x000004040c138981 */ /* 0x000f68000c1e1900 */
[----:B------:R-:W5:Y:S04]  /*0440*/  @P5 LDG.E R21, desc[UR4][R12.64+0x74] ;  /* 0x000074040c155981 */ /* 0x000f68000c1e1900 */
[----:B------:R-:W5:Y:S04]  /*0450*/  @P1 LDG.E R25, desc[UR4][R12.64+0x20] ;  /* 0x000020040c191981 */ /* 0x000f68000c1e1900 */
[----:B------:R-:W5:Y:S01]  /*0460*/  @P2 LDG.E R27, desc[UR4][R12.64+0x2c] ;  /* 0x00002c040c1b2981 */ /* 0x000f62000c1e1900 */
[----:B--2---:R-:W-:-:S03]  /*0470*/  @!P0 LOP3.LUT R7, R7, R20, RZ, 0x3c, !PT ;  /* 0x0000001407078212 */ /* 0x004fc600078e3cff */
[----:B------:R-:W2:Y:S01]  /*0480*/  @P1 LDG.E R20, desc[UR4][R12.64+0x14] ;  /* 0x000014040c141981 */ /* 0x000ea2000c1e1900 */
[----:B---3--:R-:W-:-:S03]  /*0490*/  @P1 LOP3.LUT R7, R7, R22, RZ, 0x3c, !PT ;  /* 0x0000001607071212 */ /* 0x008fc600078e3cff */
[----:B------:R-:W3:Y:S01]  /*04a0*/  @P1 LDG.E R22, desc[UR4][R12.64+0x1c] ;  /* 0x00001c040c161981 */ /* 0x000ee2000c1e1900 */
[----:B----4-:R-:W-:-:S03]  /*04b0*/  @P2 LOP3.LUT R7, R7, R24, RZ, 0x3c, !PT ;  /* 0x0000001807072212 */ /* 0x010fc600078e3cff */
[----:B------:R-:W4:Y:S01]  /*04c0*/  @P6 LDG.E R24, desc[UR4][R12.64+0x88] ;  /* 0x000088040c186981 */ /* 0x000f22000c1e1900 */
[----:B-----5:R-:W-:Y:S02]  /*04d0*/  @P3 LOP3.LUT R7, R7, R26, RZ, 0x3c, !PT ;  /* 0x0000001a07073212 */ /* 0x020fe400078e3cff */
[----:B------:R-:W-:Y:S02]  /*04e0*/  @!P0 LOP3.LUT R11, R11, R18, RZ, 0x3c, !PT ;  /* 0x000000120b0b8212 */ /* 0x000fe400078e3cff */
[----:B------:R-:W5:Y:S01]  /*04f0*/  @!P0 LDG.E R18, desc[UR4][R12.64] ;  /* 0x000000040c128981 */ /* 0x000f62000c1e1900 */
[----:B------:R-:W-:Y:S02]  /*0500*/  @P4 LOP3.LUT R7, R7, R28, RZ, 0x3c, !PT ;  /* 0x0000001c07074212 */ /* 0x000fe400078e3cff */
[----:B------:R-:W-:Y:S02]  /*0510*/  @!P0 LOP3.LUT R10, R10, R19, RZ, 0x3c, !PT ;  /* 0x000000130a0a8212 */ /* 0x000fe400078e3cff */
[----:B------:R-:W2:Y:S01]  /*0520*/  @!P0 LDG.E R19, desc[UR4][R12.64+0xc] ;  /* 0x00000c040c138981 */ /* 0x000ea2000c1e1900 */
[----:B------:R-:W-:-:S03]  /*0530*/  @P5 LOP3.LUT R7, R7, R21, RZ, 0x3c, !PT ;  /* 0x0000001507075212 */ /* 0x000fc600078e3cff */
[----:B------:R-:W2:Y:S01]  /*0540*/  @P1 LDG.E R21, desc[UR4][R12.64+0x18] ;  /* 0x000018040c151981 */ /* 0x000ea2000c1e1900 */
[----:B---3--:R-:W-:-:S03]  /*0550*/  @P1 LOP3.LUT R11, R11, R22, RZ, 0x3c, !PT ;  /* 0x000000160b0b1212 */ /* 0x008fc600078e3cff */
[----:B------:R-:W3:Y:S01]  /*0560*/  @P3 LDG.E R22, desc[UR4][R12.64+0x3c] ;  /* 0x00003c040c163981 */ /* 0x000ee2000c1e1900 */
[----:B----4-:R-:W-:-:S03]  /*0570*/  @P6 LOP3.LUT R7, R7, R24, RZ, 0x3c, !PT ;  /* 0x0000001807076212 */ /* 0x010fc600078e3cff */
[----:B------:R-:W4:Y:S01]  /*0580*/  @P3 LDG.E R24, desc[UR4][R12.64+0x44] ;  /* 0x000044040c183981 */ /* 0x000f22000c1e1900 */
[----:B-----5:R-:W-:-:S03]  /*0590*/  @!P0 LOP3.LUT R9, R9, R18, RZ, 0x3c, !PT ;  /* 0x0000001209098212 */ /* 0x020fc600078e3cff */
[----:B------:R-:W5:Y:S01]  /*05a0*/  @P2 LDG.E R18, desc[UR4][R12.64+0x28] ;  /* 0x000028040c122981 */ /* 0x000f62000c1e1900 */
[----:B--2---:R-:W-:-:S03]  /*05b0*/  @P1 LOP3.LUT R9, R9, R20, RZ, 0x3c, !PT ;  /* 0x0000001409091212 */ /* 0x004fc600078e3cff */
[----:B------:R-:W2:Y:S01]  /*05c0*/  @P2 LDG.E R20, desc[UR4][R12.64+0x30] ;  /* 0x000030040c142981 */ /* 0x000ea2000c1e1900 */
[----:B------:R-:W-:-:S03]  /*05d0*/  @!P0 LOP3.LUT R6, R6, R19, RZ, 0x3c, !PT ;  /* 0x0000001306068212 */ /* 0x000fc600078e3cff */
[----:B------:R-:W3:Y:S01]  /*05e0*/  @P2 LDG.E R19, desc[UR4][R12.64+0x34] ;  /* 0x000034040c132981 */ /* 0x000ee2000c1e1900 */
[----:B------:R-:W-:Y:S02]  /*05f0*/  @P1 LOP3.LUT R10, R10, R21, RZ, 0x3c, !PT ;  /* 0x000000150a0a1212 */ /* 0x000fe400078e3cff */
[----:B------:R-:W-:Y:S01]  /*0600*/  @P1 LOP3.LUT R6, R6, R25, RZ, 0x3c, !PT ;  /* 0x0000001906061212 */ /* 0x000fe200078e3cff */
[----:B------:R-:W4:Y:S04]  /*0610*/  @P3 LDG.E R21, desc[UR4][R12.64+0x40] ;  /* 0x000040040c153981 */ /* 0x000f28000c1e1900 */
[----:B------:R-:W4:Y:S01]  /*0620*/  @P3 LDG.E R25, desc[UR4][R12.64+0x48] ;  /* 0x000048040c193981 */ /* 0x000f22000c1e1900 */
[----:B------:R-:W-:-:S03]  /*0630*/  @P2 LOP3.LUT R10, R10, R27, RZ, 0x3c, !PT ;  /* 0x0000001b0a0a2212 */ /* 0x000fc600078e3cff */
[----:B------:R-:W4:Y:S01]  /*0640*/  @P4 LDG.E R27, desc[UR4][R12.64+0x54] ;  /* 0x000054040c1b4981 */ /* 0x000f22000c1e1900 */
[----:B-----5:R-:W-:-:S03]  /*0650*/  @P2 LOP3.LUT R9, R9, R18, RZ, 0x3c, !PT ;  /* 0x0000001209092212 */ /* 0x020fc600078e3cff */
[----:B------:R-:W5:Y:S01]  /*0660*/  @P4 LDG.E R18, desc[UR4][R12.64+0x50] ;  /* 0x000050040c124981 */ /* 0x000f62000c1e1900 */
[----:B--2---:R-:W-:-:S03]  /*0670*/  @P2 LOP3.LUT R11, R11, R20, RZ, 0x3c, !PT ;  /* 0x000000140b0b2212 */ /* 0x004fc600078e3cff */
[----:B------:R-:W2:Y:S01]  /*0680*/  @P4 LDG.E R20, desc[UR4][R12.64+0x58] ;  /* 0x000058040c144981 */ /* 0x000ea2000c1e1900 */
[----:B---3--:R-:W-:-:S03]  /*0690*/  @P2 LOP3.LUT R6, R6, R19, RZ, 0x3c, !PT ;  /* 0x0000001306062212 */ /* 0x008fc600078e3cff */
[----:B------:R-:W3:Y:S01]  /*06a0*/  @P4 LDG.E R19, desc[UR4][R12.64+0x5c] ;  /* 0x00005c040c134981 */ /* 0x000ee2000c1e1900 */
[----:B----4-:R-:W-:Y:S02]  /*06b0*/  @P3 LOP3.LUT R11, R11, R24, RZ, 0x3c, !PT ;  /* 0x000000180b0b3212 */ /* 0x010fe400078e3cff */
[----:B------:R-:W-:Y:S01]  /*06c0*/  @P3 LOP3.LUT R10, R10, R21, RZ, 0x3c, !PT ;  /* 0x000000150a0a3212 */ /* 0x000fe200078e3cff */
[----:B------:R-:W4:Y:S01]  /*06d0*/  @P5 LDG.E R24, desc[UR4][R12.64+0x6c] ;  /* 0x00006c040c185981 */ /* 0x000f22000c1e1900 */
[----:B------:R-:W-:Y:S02]  /*06e0*/  @P3 LOP3.LUT R9, R9, R22, RZ, 0x3c, !PT ;  /* 0x0000001609093212 */ /* 0x000fe400078e3cff */
[----:B------:R-:W-:Y:S01]  /*06f0*/  @P3 LOP3.LUT R6, R6, R25, RZ, 0x3c, !PT ;  /* 0x0000001906063212 */ /* 0x000fe200078e3cff */
[----:B------:R-:W4:Y:S04]  /*0700*/  @P5 LDG.E R21, desc[UR4][R12.64+0x68] ;  /* 0x000068040c155981 */ /* 0x000f28000c1e1900 */
[----:B------:R-:W4:Y:S04]  /*0710*/  @P5 LDG.E R25, desc[UR4][R12.64+0x70] ;  /* 0x000070040c195981 */ /* 0x000f28000c1e1900 */
[----:B------:R-:W4:Y:S01]  /*0720*/  @P5 LDG.E R22, desc[UR4][R12.64+0x64] ;  /* 0x000064040c165981 */ /* 0x000f22000c1e1900 */
[----:B------:R-:W-:-:S02]  /*0730*/  LOP3.LUT P0, RZ, R23, 0x80, RZ, 0xc0, !PT ;  /* 0x0000008017ff7812 */ /* 0x000fc4000780c0ff */
[----:B------:R-:W-:Y:S02]  /*0740*/  @P4 LOP3.LUT R10, R10, R27, RZ, 0x3c, !PT ;  /* 0x0000001b0a0a4212 */ /* 0x000fe400078e3cff */
[----:B------:R-:W4:Y:S09]  /*0750*/  @P6 LDG.E R27, desc[UR4][R12.64+0x7c] ;  /* 0x00007c040c1b6981 */ /* 0x000f32000c1e1900 */
[----:B------:R-:W4:Y:S01]  /*0760*/  @P0 LDG.E R26, desc[UR4][R12.64+0x9c] ;  /* 0x00009c040c1a0981 */ /* 0x000f22000c1e1900 */
[----:B-----5:R-:W-:-:S03]  /*0770*/  @P4 LOP3.LUT R9, R9, R18, RZ, 0x3c, !PT ;  /* 0x0000001209094212 */ /* 0x020fc600078e3cff */
[----:B------:R-:W5:Y:S01]  /*0780*/  @P6 LDG.E R18, desc[UR4][R12.64+0x78] ;  /* 0x000078040c126981 */ /* 0x000f62000c1e1900 */
[----:B--2---:R-:W-:-:S03]  /*0790*/  @P4 LOP3.LUT R11, R11, R20, RZ, 0x3c, !PT ;  /* 0x000000140b0b4212 */ /* 0x004fc600078e3cff */
[----:B------:R-:W2:Y:S01]  /*07a0*/  @P6 LDG.E R20, desc[UR4][R12.64+0x80] ;  /* 0x000080040c146981 */ /* 0x000ea2000c1e1900 */
[----:B---3--:R-:W-:-:S03]  /*07b0*/  @P4 LOP3.LUT R6, R6, R19, RZ, 0x3c, !PT ;  /* 0x0000001306064212 */ /* 0x008fc600078e3cff */
[----:B------:R-:W3:Y:S01]  /*07c0*/  @P6 LDG.E R19, desc[UR4][R12.64+0x84] ;  /* 0x000084040c136981 */ /* 0x000ee2000c1e1900 */
[----:B----4-:R-:W-:-:S03]  /*07d0*/  @P5 LOP3.LUT R11, R11, R24, RZ, 0x3c, !PT ;  /* 0x000000180b0b5212 */ /* 0x010fc600078e3cff */
[----:B------:R-:W4:Y:S01]  /*07e0*/  @P0 LDG.E R24, desc[UR4][R12.64+0x94] ;  /* 0x000094040c180981 */ /* 0x000f22000c1e1900 */
[----:B------:R-:W-:-:S03]  /*07f0*/  @P5 LOP3.LUT R10, R10, R21, RZ, 0x3c, !PT ;  /* 0x000000150a0a5212 */ /* 0x000fc600078e3cff */
[----:B------:R-:W4:Y:S01]  /*0800*/  @P0 LDG.E R21, desc[UR4][R12.64+0x90] ;  /* 0x000090040c150981 */ /* 0x000f22000c1e1900 */
[----:B------:R-:W-:-:S03]  /*0810*/  @P5 LOP3.LUT R6, R6, R25, RZ, 0x3c, !PT ;  /* 0x0000001906065212 */ /* 0x000fc600078e3cff */
[----:B------:R-:W4:Y:S01]  /*0820*/  @P0 LDG.E R25, desc[UR4][R12.64+0x98] ;  /* 0x000098040c190981 */ /* 0x000f22000c1e1900 */
[----:B------:R-:W-:-:S03]  /*0830*/  @P5 LOP3.LUT R9, R9, R22, RZ, 0x3c, !PT ;  /* 0x0000001609095212 */ /* 0x000fc600078e3cff */
[----:B------:R-:W4:Y:S01]  /*0840*/  @P0 LDG.E R22, desc[UR4][R12.64+0x8c] ;  /* 0x00008c040c160981 */ /* 0x000f22000c1e1900 */
[----:B------:R-:W-:Y:S02]  /*0850*/  @P6 LOP3.LUT R10, R10, R27, RZ, 0x3c, !PT ;  /* 0x0000001b0a0a6212 */ /* 0x000fe400078e3cff */
[----:B------:R-:W-:Y:S02]  /*0860*/  @P0 LOP3.LUT R7, R7, R26, RZ, 0x3c, !PT ;  /* 0x0000001a07070212 */ /* 0x000fe400078e3cff */
[----:B-----5:R-:W-:Y:S02]  /*0870*/  @P6 LOP3.LUT R9, R9, R18, RZ, 0x3c, !PT ;  /* 0x0000001209096212 */ /* 0x020fe400078e3cff */
[----:B--2---:R-:W-:Y:S02]  /*0880*/  @P6 LOP3.LUT R11, R11, R20, RZ, 0x3c, !PT ;  /* 0x000000140b0b6212 */ /* 0x004fe400078e3cff */
[----:B---3--:R-:W-:Y:S02]  /*0890*/  @P6 LOP3.LUT R6, R6, R19, RZ, 0x3c, !PT ;  /* 0x0000001306066212 */ /* 0x008fe400078e3cff */
[----:B----4-:R-:W-:-:S02]  /*08a0*/  @P0 LOP3.LUT R11, R11, R24, RZ, 0x3c, !PT ;  /* 0x000000180b0b0212 */ /* 0x010fc400078e3cff */
[----:B------:R-:W-:Y:S02]  /*08b0*/  @P0 LOP3.LUT R10, R10, R21, RZ, 0x3c, !PT ;  /* 0x000000150a0a0212 */ /* 0x000fe400078e3cff */
[----:B------:R-:W-:Y:S02]  /*08c0*/  @P0 LOP3.LUT R6, R6, R25, RZ, 0x3c, !PT ;  /* 0x0000001906060212 */ /* 0x000fe400078e3cff */
[----:B------:R-:W-:Y:S02]  /*08d0*/  @P0 LOP3.LUT R9, R9, R22, RZ, 0x3c, !PT ;  /* 0x0000001609090212 */ /* 0x000fe400078e3cff */
[----:B------:R-:W-:-:S13]  /*08e0*/  R2P PR, R23.B1, 0x7f ;  /* 0x0000007f17007804 */ /* 0x000fda0000001000 */
[----:B------:R-:W2:Y:S04]  /*08f0*/  @P0 LDG.E R20, desc[UR4][R12.64+0xa8] ;  /* 0x0000a8040c140981 */ /* 0x000ea8000c1e1900 */
[----:B------:R-:W3:Y:S04]  /*0900*/  @P0 LDG.E R21, desc[UR4][R12.64+0xac] ;  /* 0x0000ac040c150981 */ /* 0x000ee8000c1e1900 */
[----:B------:R-:W4:Y:S04]  /*0910*/  @P1 LDG.E R22, desc[UR4][R12.64+0xbc] ;  /* 0x0000bc040c161981 */ /* 0x000f28000c1e1900 */
[----:B------:R-:W5:Y:S04]  /*0920*/  @P1 LDG.E R24, desc[UR4][R12.64+0xc4] ;  /* 0x0000c4040c181981 */ /* 0x000f68000c1e1900 */
[----:B------:R-:W5:Y:S04]  /*0930*/  @P0 LDG.E R19, desc[UR4][R12.64+0xa4] ;  /* 0x0000a4040c130981 */ /* 0x000f68000c1e1900 */
[----:B------:R-:W5:Y:S04]  /*0940*/  @P0 LDG.E R18, desc[UR4][R12.64+0xa0] ;  /* 0x0000a0040c120981 */ /* 0x000f68000c1e1900 */
[----:B------:R-:W5:Y:S04]  /*0950*/  @P2 LDG.E R26, desc[UR4][R12.64+0xd0] ;  /* 0x0000d0040c1a2981 */ /* 0x000f68000c1e1900 */
[----:B------:R-:W5:Y:S04]  /*0960*/  @P1 LDG.E R25, desc[UR4][R12.64+0xc0] ;  /* 0x0000c0040c191981 */ /* 0x000f68000c1e1900 */
[----:B------:R-:W5:Y:S04]  /*0970*/  @P2 LDG.E R27, desc[UR4][R12.64+0xcc] ;  /* 0x0000cc040c1b2981 */ /* 0x000f68000c1e1900 */
[----:B------:R-:W5:Y:S01]  /*0980*/  @P5 LDG.E R28, desc[UR4][R12.64+0x114] ;  /* 0x000114040c1c5981 */ /* 0x000f62000c1e1900 */
[----:B--2---:R-:W-:-:S03]  /*0990*/  @P0 LOP3.LUT R11, R11, R20, RZ, 0x3c, !PT ;  /* 0x000000140b0b0212 */ /* 0x004fc600078e3cff */
[----:B------:R-:W2:Y:S01]  /*09a0*/  @P0 LDG.E R20, desc[UR4][R12.64+0xb0] ;  /* 0x0000b0040c140981 */ /* 0x000ea2000c1e1900 */
[----:B---3--:R-:W-:-:S03]  /*09b0*/  @P0 LOP3.LUT R6, R6, R21, RZ, 0x3c, !PT ;  /* 0x0000001506060212 */ /* 0x008fc600078e3cff */
[----:B------:R-:W3:Y:S01]  /*09c0*/  @P1 LDG.E R21, desc[UR4][R12.64+0xb8] ;  /* 0x0000b8040c151981 */ /* 0x000ee2000c1e1900 */
[----:B----4-:R-:W-:-:S03]  /*09d0*/  @P1 LOP3.LUT R11, R11, R22, RZ, 0x3c, !PT ;  /* 0x000000160b0b1212 */ /* 0x010fc600078e3cff */
[----:B------:R-:W4:Y:S01]  /*09e0*/  @P3 LDG.E R22, desc[UR4][R12.64+0xe4] ;  /* 0x0000e4040c163981 */ /* 0x000f22000c1e1900 */
[----:B-----5:R-:W-:-:S03]  /*09f0*/  @P0 LOP3.LUT R10, R10, R19, RZ, 0x3c, !PT ;  /* 0x000000130a0a0212 */ /* 0x020fc600078e3cff */
[----:B------:R-:W5:Y:S01]  /*0a00*/  @P2 LDG.E R19, desc[UR4][R12.64+0xd4] ;  /* 0x0000d4040c132981 */ /* 0x000f62000c1e1900 */
[----:B------:R-:W-:-:S03]  /*0a10*/  @P0 LOP3.LUT R9, R9, R18, RZ, 0x3c, !PT ;  /* 0x0000001209090212 */ /* 0x000fc600078e3cff */
[----:B------:R-:W5:Y:S01]  /*0a20*/  @P4 LDG.E R18, desc[UR4][R12.64+0x100] ;  /* 0x000100040c124981 */ /* 0x000f62000c1e1900 */
[----:B------:R-:W-:-:S03]  /*0a30*/  @P2 LOP3.LUT R11, R11, R26, RZ, 0x3c, !PT ;  /* 0x0000001a0b0b2212 */ /* 0x000fc600078e3cff */
[----:B------:R-:W5:Y:S01]  /*0a40*/  @P4 LDG.E R26, desc[UR4][R12.64+0xf8] ;  /* 0x0000f8040c1a4981 */ /* 0x000f62000c1e1900 */
[----:B--2---:R-:W-:-:S03]  /*0a50*/  @P0 LOP3.LUT R7, R7, R20, RZ, 0x3c, !PT ;  /* 0x0000001407070212 */ /* 0x004fc600078e3cff */
[----:B------:R-:W2:Y:S01]  /*0a60*/  @P2 LDG.E R20, desc[UR4][R12.64+0xd8] ;  /* 0x0000d8040c142981 */ /* 0x000ea2000c1e1900 */
[----:B------:R-:W-:-:S03]  /*0a70*/  @P1 LOP3.LUT R7, R7, R24, RZ, 0x3c, !PT ;  /* 0x0000001807071212 */ /* 0x000fc600078e3cff */
[----:B------:R-:W2:Y:S01]  /*0a80*/  @P3 LDG.E R24, desc[UR4][R12.64+0xec] ;  /* 0x0000ec040c183981 */ /* 0x000ea2000c1e1900 */
[----:B------:R-:W-:Y:S02]  /*0a90*/  LOP3.LUT P0, RZ, R23, 0x8000, RZ, 0xc0, !PT ;  /* 0x0000800017ff7812 */ /* 0x000fe4000780c0ff */
[----:B---3--:R-:W-:Y:S01]  /*0aa0*/  @P1 LOP3.LUT R10, R10, R21, RZ, 0x3c, !PT ;  /* 0x000000150a0a1212 */ /* 0x008fe200078e3cff */
[----:B------:R-:W3:Y:S04]  /*0ab0*/  @P3 LDG.E R23, desc[UR4][R12.64+0xe8] ;  /* 0x0000e8040c173981 */ /* 0x000ee8000c1e1900 */
[----:B------:R-:W3:Y:S01]  /*0ac0*/  @P3 LDG.E R21, desc[UR4][R12.64+0xe0] ;  /* 0x0000e0040c153981 */ /* 0x000ee2000c1e1900 */
[----:B----4-:R-:W-:-:S03]  /*0ad0*/  @P3 LOP3.LUT R11, R11, R22, RZ, 0x3c, !PT ;  /* 0x000000160b0b3212 */ /* 0x010fc600078e3cff */
[----:B------:R-:W4:Y:S01]  /*0ae0*/  @P2 LDG.E R22, desc[UR4][R12.64+0xc8] ;  /* 0x0000c8040c162981 */ /* 0x000f22000c1e1900 */
[----:B------:R-:W-:-:S03]  /*0af0*/  @P1 LOP3.LUT R6, R6, R25, RZ, 0x3c, !PT ;  /* 0x0000001906061212 */ /* 0x000fc600078e3cff */
[----:B------:R-:W4:Y:S01]  /*0b00*/  @P4 LDG.E R25, desc[UR4][R12.64+0xf4] ;  /* 0x0000f4040c194981 */ /* 0x000f22000c1e1900 */
[----:B------:R-:W-:Y:S02]  /*0b10*/  @P2 LOP3.LUT R10, R10, R27, RZ, 0x3c, !PT ;  /* 0x0000001b0a0a2212 */ /* 0x000fe400078e3cff */
[----:B-----5:R-:W-:Y:S01]  /*0b20*/  @P2 LOP3.LUT R6, R6, R19, RZ, 0x3c, !PT ;  /* 0x0000001306062212 */ /* 0x020fe200078e3cff */
[----:B------:R-:W5:Y:S01]  /*0b30*/  @P4 LDG.E R27, desc[UR4][R12.64+0xfc] ;  /* 0x0000fc040c1b4981 */ /* 0x000f62000c1e1900 */
[----:B------:R-:W-:-:S03]  /*0b40*/  @P4 LOP3.LUT R11, R11, R26, RZ, 0x3c, !PT ;  /* 0x0000001a0b0b4212 */ /* 0x000fc600078e3cff */
[----:B------:R-:W5:Y:S04]  /*0b50*/  @P5 LDG.E R19, desc[UR4][R12.64+0x108] ;  /* 0x000108040c135981 */ /* 0x000f68000c1e1900 */
[----:B------:R-:W5:Y:S01]  /*0b60*/  @P5 LDG.E R26, desc[UR4][R12.64+0x10c] ;  /* 0x00010c040c1a5981 */ /* 0x000f62000c1e1900 */
[----:B--2---:R-:W-:-:S03]  /*0b70*/  @P2 LOP3.LUT R7, R7, R20, RZ, 0x3c, !PT ;  /* 0x0000001407072212 */ /* 0x004fc600078e3cff */
[----:B------:R-:W2:Y:S01]  /*0b80*/  @P1 LDG.E R20, desc[UR4][R12.64+0xb4] ;  /* 0x0000b4040c141981 */ /* 0x000ea2000c1e1900 */
[----:B------:R-:W-:-:S03]  /*0b90*/  @P3 LOP3.LUT R7, R7, R24, RZ, 0x3c, !PT ;  /* 0x0000001807073212 */ /* 0x000fc600078e3cff */
[----:B------:R-:W2:Y:S01]  /*0ba0*/  @P3 LDG.E R24, desc[UR4][R12.64+0xdc] ;  /* 0x0000dc040c183981 */ /* 0x000ea2000c1e1900 */
[----:B------:R-:W-:-:S03]  /*0bb0*/  @P4 LOP3.LUT R7, R7, R18, RZ, 0x3c, !PT ;  /* 0x0000001207074212 */ /* 0x000fc600078e3cff */
[----:B------:R-:W2:Y:S01]  /*0bc0*/  @P4 LDG.E R18, desc[UR4][R12.64+0xf0] ;  /* 0x0000f0040c124981 */ /* 0x000ea2000c1e1900 */
[----:B---3--:R-:W-:Y:S02]  /*0bd0*/  @P3 LOP3.LUT R6, R6, R23, RZ, 0x3c, !PT ;  /* 0x0000001706063212 */ /* 0x008fe400078e3cff */
[----:B------:R-:W-:Y:S01]  /*0be0*/  @P3 LOP3.LUT R10, R10, R21, RZ, 0x3c, !PT ;  /* 0x000000150a0a3212 */ /* 0x000fe200078e3cff */
[----:B------:R-:W3:Y:S04]  /*0bf0*/  @P6 LDG.E R23, desc[UR4][R12.64+0x11c] ;  /* 0x00011c040c176981 */ /* 0x000ee8000c1e1900 */
[----:B------:R-:W3:Y:S01]  /*0c00*/  @P5 LDG.E R21, desc[UR4][R12.64+0x110] ;  /* 0x000110040c155981 */ /* 0x000ee2000c1e1900 */
[----:B----4-:R-:W-:Y:S02]  /*0c10*/  @P4 LOP3.LUT R10, R10, R25, RZ, 0x3c, !PT ;  /* 0x000000190a0a4212 */ /* 0x010fe400078e3cff */
[----:B------:R-:W-:Y:S01]  /*0c20*/  @P5 LOP3.LUT R7, R7, R28, RZ, 0x3c, !PT ;  /* 0x0000001c07075212 */ /* 0x000fe200078e3cff */
[----:B------:R-:W4:Y:S01]  /*0c30*/  @P0 LDG.E R25, desc[UR4][R12.64+0x13c] ;  /* 0x00013c040c190981 */ /* 0x000f22000c1e1900 */
[----:B-----5:R-:W-:-:S03]  /*0c40*/  @P4 LOP3.LUT R6, R6, R27, RZ, 0x3c, !PT ;  /* 0x0000001b06064212 */ /* 0x020fc600078e3cff */
[----:B------:R-:W5:Y:S01]  /*0c50*/  @P0 LDG.E R28, desc[UR4][R12.64+0x134] ;  /* 0x000134040c1c0981 */ /* 0x000f62000c1e1900 */
[----:B------:R-:W-:-:S03]  /*0c60*/  @P5 LOP3.LUT R10, R10, R19, RZ, 0x3c, !PT ;  /* 0x000000130a0a5212 */ /* 0x000fc600078e3cff */
[----:B------:R-:W4:Y:S01]  /*0c70*/  @P6 LDG.E R19, desc[UR4][R12.64+0x124] ;  /* 0x000124040c136981 */ /* 0x000f22000c1e1900 */
[----:B------:R-:W-:-:S03]  /*0c80*/  @P5 LOP3.LUT R11, R11, R26, RZ, 0x3c, !PT ;  /* 0x0000001a0b0b5212 */ /* 0x000fc600078e3cff */
[----:B------:R-:W5:Y:S01]  /*0c90*/  @P0 LDG.E R26, desc[UR4][R12.64+0x12c] ;  /* 0x00012c040c1a0981 */ /* 0x000f62000c1e1900 */
[----:B--2---:R-:W-:-:S03]  /*0ca0*/  @P1 LOP3.LUT R9, R9, R20, RZ, 0x3c, !PT ;  /* 0x0000001409091212 */ /* 0x004fc600078e3cff */
[----:B------:R-:W2:Y:S01]  /*0cb0*/  @P5 LDG.E R20, desc[UR4][R12.64+0x104] ;  /* 0x000104040c145981 */ /* 0x000ea2000c1e1900 */
[----:B------:R-:W-:-:S03]  /*0cc0*/  @P2 LOP3.LUT R9, R9, R22, RZ, 0x3c, !PT ;  /* 0x0000001609092212 */ /* 0x000fc600078e3cff */
[----:B------:R-:W5:Y:S01]  /*0cd0*/  @P6 LDG.E R22, desc[UR4][R12.64+0x120] ;  /* 0x000120040c166981 */ /* 0x000f62000c1e1900 */
[----:B------:R-:W-:-:S03]  /*0ce0*/  @P3 LOP3.LUT R9, R9, R24, RZ, 0x3c, !PT ;  /* 0x0000001809093212 */ /* 0x000fc600078e3cff */
[----:B------:R-:W5:Y:S01]  /*0cf0*/  @P6 LDG.E R24, desc[UR4][R12.64+0x128] ;  /* 0x000128040c186981 */ /* 0x000f62000c1e1900 */
[----:B------:R-:W-:-:S03]  /*0d00*/  @P4 LOP3.LUT R9, R9, R18, RZ, 0x3c, !PT ;  /* 0x0000001209094212 */ /* 0x000fc600078e3cff */
[----:B------:R-:W5:Y:S01]  /*0d10*/  @P6 LDG.E R18, desc[UR4][R12.64+0x118] ;  /* 0x000118040c126981 */ /* 0x000f62000c1e1900 */
[----:B---3--:R-:W-:Y:S02]  /*0d20*/  @P6 LOP3.LUT R10, R10, R23, RZ, 0x3c, !PT ;  /* 0x000000170a0a6212 */ /* 0x008fe400078e3cff */
[----:B------:R-:W-:Y:S01]  /*0d30*/  @P5 LOP3.LUT R6, R6, R21, RZ, 0x3c, !PT ;  /* 0x0000001506065212 */ /* 0x000fe200078e3cff */
[----:B------:R-:W3:Y:S04]  /*0d40*/  @P0 LDG.E R23, desc[UR4][R12.64+0x138] ;  /* 0x000138040c170981 */ /* 0x000ee8000c1e1900 */
[----:B------:R-:W3:Y:S01]  /*0d50*/  @P0 LDG.E R21, desc[UR4][R12.64+0x130] ;  /* 0x000130040c150981 */ /* 0x000ee2000c1e1900 */
[----:B------:R-:W-:-:S05]  /*0d60*/  VIADD R17, R17, 0x10 ;  /* 0x0000001011117836 */ /* 0x000fca0000000000 */
[----:B------:R-:W-:Y:S02]  /*0d70*/  ISETP.NE.AND P1, PT, R17, 0x20, PT ;  /* 0x000000201100780c */ /* 0x000fe40003f25270 */
[----:B----4-:R-:W-:Y:S02]  /*0d80*/  @P6 LOP3.LUT R6, R6, R19, RZ, 0x3c, !PT ;  /* 0x0000001306066212 */ /* 0x010fe400078e3cff */
[----:B--2---:R-:W-:Y:S02]  /*0d90*/  @P5 LOP3.LUT R9, R9, R20, RZ, 0x3c, !PT ;  /* 0x0000001409095212 */ /* 0x004fe400078e3cff */
[----:B-----5:R-:W-:Y:S02]  /*0da0*/  @P6 LOP3.LUT R11, R11, R22, RZ, 0x3c, !PT ;  /* 0x000000160b0b6212 */ /* 0x020fe400078e3cff */
[----:B------:R-:W-:Y:S02]  /*0db0*/  @P6 LOP3.LUT R7, R7, R24, RZ, 0x3c, !PT ;  /* 0x0000001807076212 */ /* 0x000fe400078e3cff */
[----:B------:R-:W-:-:S02]  /*0dc0*/  @P6 LOP3.LUT R9, R9, R18, RZ, 0x3c, !PT ;  /* 0x0000001209096212 */ /* 0x000fc400078e3cff */
[----:B------:R-:W-:Y:S02]  /*0dd0*/  @P0 LOP3.LUT R11, R11, R28, RZ, 0x3c, !PT ;  /* 0x0000001c0b0b0212 */ /* 0x000fe400078e3cff */
[----:B------:R-:W-:Y:S02]  /*0de0*/  @P0 LOP3.LUT R7, R7, R25, RZ, 0x3c, !PT ;  /* 0x0000001907070212 */ /* 0x000fe400078e3cff */
[----:B---3--:R-:W-:Y:S02]  /*0df0*/  @P0 LOP3.LUT R6, R6, R23, RZ, 0x3c, !PT ;  /* 0x0000001706060212 */ /* 0x008fe400078e3cff */
[----:B------:R-:W-:Y:S02]  /*0e00*/  @P0 LOP3.LUT R10, R10, R21, RZ, 0x3c, !PT ;  /* 0x000000150a0a0212 */ /* 0x000fe400078e3cff */
[----:B------:R-:W-:Y:S01]  /*0e10*/  @P0 LOP3.LUT R9, R9, R26, RZ, 0x3c, !PT ;  /* 0x0000001a09090212 */ /* 0x000fe200078e3cff */
[----:B------:R-:W-:Y:S06]  /*0e20*/  @P1 BRA `(.L_x_4) ;  /* 0xfffffff400481947 */ /* 0x000fec000383ffff */
[----:B------:R-:W-:-:S05]  /*0e30*/  VIADD R15, R15, 0x1 ;  /* 0x000000010f0f7836 */ /* 0x000fca0000000000 */
[----:B------:R-:W-:-:S13]  /*0e40*/  ISETP.NE.AND P0, PT, R15, 0x5, PT ;  /* 0x000000050f00780c */ /* 0x000fda0003f05270 */
[----:B------:R-:W-:Y:S05]  /*0e50*/  @P0 BRA `(.L_x_5) ;  /* 0xfffffff4001c0947 */ /* 0x000fea000383ffff */
[----:B------:R-:W0:Y:S01]  /*0e60*/  S2R R16, SR_CgaCtaId ;  /* 0x0000000000107919 */ /* 0x000e220000008800 */
[----:B------:R-:W-:Y:S01]  /*0e70*/  MOV R13, 0x400 ;  /* 0x00000400000d7802 */ /* 0x000fe20000000f00 */
[----:B------:R-:W-:Y:S01]  /*0e80*/  VIADD R14, R14, 0x1 ;  /* 0x000000010e0e7836 */ /* 0x000fe20000000000 */
[----:B------:R-:W1:Y:S02]  /*0e90*/  S2R R12, SR_TID.X ;  /* 0x00000000000c7919 */ /* 0x000e640000002100 */
[----:B0-----:R-:W-:-:S05]  /*0ea0*/  LEA R13, R16, R13, 0x18 ;  /* 0x0000000d100d7211 */ /* 0x001fca00078ec0ff */
[----:B-1----:R-:W-:Y:S01]  /*0eb0*/  IMAD R12, R12, 0x30, R13 ;  /* 0x000000300c0c7824 */ /* 0x002fe200078e020d */
[----:B------:R-:W-:-:S04]  /*0ec0*/  LOP3.LUT R13, R5, 0x3, RZ, 0xc0, !PT ;  /* 0x00000003050d7812 */ /* 0x000fc800078ec0ff */
[----:B------:R0:W-:Y:S01]  /*0ed0*/  STS [R12+0x4], R9 ;  /* 0x000004090c007388 */ /* 0x0001e20000000800 */
[----:B------:R-:W-:-:S03]  /*0ee0*/  ISETP.GE.U32.AND P0, PT, R14, R13, PT ;  /* 0x0000000d0e00720c */ /* 0x000fc60003f06070 */
[----:B------:R0:W-:Y:S04]  /*0ef0*/  STS.64 [R12+0x8], R10 ;  /* 0x0000080a0c007388 */ /* 0x0001e80000000a00 */
[----:B------:R0:W-:Y:S06]  /*0f00*/  STS.64 [R12+0x10], R6 ;  /* 0x000010060c007388 */ /* 0x0001ec0000000a00 */
[----:B------:R-:W-:Y:S05]  /*0f10*/  @!P0 BRA `(.L_x_6) ;  /* 0xfffffff000dc8947 */ /* 0x000fea000383ffff */
.L_x_3:
[----:B------:R-:W-:Y:S05]  /*0f20*/  BSYNC.RECONVERGENT B1 ;  /* 0x0000000000017941 */ /* 0x000fea0003800200 */
.L_x_2:
[C---:B------:R-:W-:Y:S01]  /*0f30*/  ISETP.GT.U32.AND P0, PT, R5.reuse, 0x3, PT ;  /* 0x000000030500780c */ /* 0x040fe20003f04070 */
[----:B------:R-:W-:Y:S01]  /*0f40*/  VIADD R8, R8, 0x1 ;  /* 0x0000000108087836 */ /* 0x000fe20000000000 */
[--C-:B------:R-:W-:Y:S02]  /*0f50*/  SHF.R.U64 R5, R5, 0x2, R0.reuse ;  /* 0x0000000205057819 */ /* 0x100fe40000001200 */
[----:B------:R-:W-:Y:S02]  /*0f60*/  ISETP.GT.U32.AND.EX P0, PT, R0, RZ, PT, P0 ;  /* 0x000000ff0000720c */ /* 0x000fe40003f04100 */
[----:B------:R-:W-:-:S11]  /*0f70*/  SHF.R.U32.HI R0, RZ, 0x2, R0 ;  /* 0x00000002ff007819 */ /* 0x000fd60000011600 */
[----:B------:R-:W-:Y:S05]  /*0f80*/  @P0 BRA `(.L_x_7) ;  /* 0xfffffff000a00947 */ /* 0x000fea000383ffff */
.L_x_1:
[----:B------:R-:W-:Y:S05]  /*0f90*/  BSYNC.RECONVERGENT B0 ;  /* 0x0000000000007941 */ /* 0x000fea0003800200 */
.L_x_0:
[----:B0-----:R-:W0:Y:S01]  /*0fa0*/  S2R R3, SR_CgaCtaId ;  /* 0x0000000000037919 */ /* 0x001e220000008800 */
[----:B------:R-:W1:Y:S01]  /*0fb0*/  LDC R5, c[0x0][0x380] ;  /* 0x0000e000ff057b82 */ /* 0x000e620000000800 */
[----:B------:R-:W-:Y:S01]  /*0fc0*/  MOV R2, 0x400 ;  /* 0x0000040000027802 */ /* 0x000fe20000000f00 */
[----:B------:R-:W2:Y:S01]  /*0fd0*/  S2R R0, SR_TID.X ;  /* 0x0000000000007919 */ /* 0x000ea20000002100 */
[----:B-1----:R-:W-:Y:S02]  /*0fe0*/  ISETP.GE.AND P0, PT, R5, 0x1, PT ;  /* 0x000000010500780c */ /* 0x002fe40003f06270 */
[----:B0-----:R-:W-:-:S05]  /*0ff0*/  LEA R3, R3, R2, 0x18 ;  /* 0x0000000203037211 */ /* 0x001fca00078ec0ff */
[----:B--2---:R-:W-:Y:S01]  /*1000*/  IMAD R0, R0, 0x30, R3 ;  /* 0x0000003000007824 */ /* 0x004fe200078e0203 */
[----:B------:R-:W-:-:S04]  /*1010*/  CS2R R2, SRZ ;  /* 0x0000000000027805 */ /* 0x000fc8000001ff00 */
[----:B------:R0:W-:Y:S04]  /*1020*/  STS.64 [R0+0x18], RZ ;  /* 0x000018ff00007388 */ /* 0x0001e80000000a00 */
[----:B------:R0:W-:Y:S04]  /*1030*/  STS [R0+0x20], RZ ;  /* 0x000020ff00007388 */ /* 0x0001e80000000800 */
[----:B------:R0:W-:Y:S01]  /*1040*/  STS.64 [R0+0x28], RZ ;  /* 0x000028ff00007388 */ /* 0x0001e20000000a00 */
[----:B------:R-:W-:Y:S05]  /*1050*/  @!P0 BRA `(.L_x_8) ;  /* 0x0000000800948947 */ /* 0x000fea0003800000 */
[C---:B------:R-:W-:Y:S02]  /*1060*/  ISETP.GE.U32.AND P0, PT, R5.reuse, 0x4, PT ;  /* 0x000000040500780c */ /* 0x040fe40003f06070 */
[----:B------:R-:W-:Y:S02]  /*1070*/  CS2R R2, SRZ ;  /* 0x0000000000027805 */ /* 0x000fe4000001ff00 */
[----:B------:R-:W-:Y:S01]  /*1080*/  LOP3.LUT R24, R5, 0x3, RZ, 0xc0, !PT ;  /* 0x0000000305187812 */ /* 0x000fe200078ec0ff */
[----:B------:R-:W-:-:S08]  /*1090*/  IMAD.MOV.U32 R8, RZ, RZ, 0x2e727128 ;  /* 0x2e727128ff087424 */ /* 0x000fd000078e00ff */
[----:B------:R-:W-:Y:S05]  /*10a0*/  @!P0 BRA `(.L_x_9) ;  /* 0x0000000400c08947 */ /* 0x000fea0003800000 */
[----:B------:R-:W-:Y:S02]  /*10b0*/  LOP3.LUT R25, R5, 0x7ffffffc, RZ, 0xc0, !PT ;  /* 0x7ffffffc05197812 */ /* 0x000fe400078ec0ff */
[----:B------:R-:W-:Y:S01]  /*10c0*/  CS2R R2, SRZ ;  /* 0x0000000000027805 */ /* 0x000fe2000001ff00 */
[----:B------:R-:W-:Y:S02]  /*10d0*/  IMAD.MOV.U32 R8, RZ, RZ, 0x2e9eaf50 ;  /* 0x2e9eaf50ff087424 */ /* 0x000fe400078e00ff */
[----:B------:R-:W-:-:S07]  /*10e0*/  IMAD.MOV R25, RZ, RZ, -R25 ;  /* 0x000000ffff197224 */ /* 0x000fce00078e0a19 */
.L_x_10:
[----:B------:R-:W-:Y:S01]  /*10f0*/  SHF.R.U32.HI R12, RZ, 0x2, R9 ;  /* 0x00000002ff0c7819 */ /* 0x000fe20000011609 */
[----:B------:R-:W-:Y:S01]  /*1100*/  VIADD R21, R8, 0xffd3c1d8 ;  /* 0xffd3c1d808157836 */ /* 0x000fe20000000000 */
[----:B------:R-:W-:Y:S01]  /*1110*/  SHF.R.U32.HI R15, RZ, 0x2, R10 ;  /* 0x00000002ff0f7819 */ /* 0x000fe2000001160a */
[----:B------:R-:W-:Y:S01]  /*1120*/  IMAD.MOV.U32 R20, RZ, RZ, 0x2f800000 ;  /* 0x2f800000ff147424 */ /* 0x000fe200078e00ff */
[----:B------:R-:W-:Y:S01]  /*1130*/  LOP3.LUT R12, R12, R9, RZ, 0x3c, !PT ;  /* 0x000000090c0c7212 */ /* 0x000fe200078e3cff */
[----:B------:R-:W-:Y:S01]  /*1140*/  IMAD.SHL.U32 R9, R7, 0x10, RZ ;  /* 0x0000001007097824 */ /* 0x000fe200078e00ff */
[----:B------:R-:W-:Y:S01]  /*1150*/  LOP3.LUT R15, R15, R10, RZ, 0x3c, !PT ;  /* 0x0000000a0f0f7212 */ /* 0x000fe200078e3cff */
[----:B------:R-:W-:Y:S01]  /*1160*/  VIADD R25, R25, 0x4 ;  /* 0x0000000419197836 */ /* 0x000fe20000000000 */
[----:B------:R-:W-:Y:S01]  /*1170*/  SHF.R.U32.HI R14, RZ, 0x2, R11 ;  /* 0x00000002ff0e7819 */ /* 0x000fe2000001160b */
[----:B------:R-:W-:-:S03]  /*1180*/  IMAD.SHL.U32 R13, R12, 0x2, RZ ;  /* 0x000000020c0d7824 */ /* 0x000fc600078e00ff */
[----:B------:R-:W-:Y:S02]  /*1190*/  LOP3.LUT R14, R14, R11, RZ, 0x3c, !PT ;  /* 0x0000000b0e0e7212 */ /* 0x000fe400078e3cff */
[----:B------:R-:W-:Y:S01]  /*11a0*/  LOP3.LUT R12, R12, R13, R9, 0x96, !PT ;  /* 0x0000000d0c0c7212 */ /* 0x000fe200078e9609 */
[----:B------:R-:W-:Y:S01]  /*11b0*/  IMAD.SHL.U32 R9, R15, 0x2, RZ ;  /* 0x000000020f097824 */ /* 0x000fe200078e00ff */
[----:B------:R-:W-:Y:S02]  /*11c0*/  SHF.R.U32.HI R11, RZ, 0x2, R6 ;  /* 0x00000002ff0b7819 */ /* 0x000fe40000011606 */
[----:B------:R-:W-:Y:S02]  /*11d0*/  LOP3.LUT R12, R12, R7, RZ, 0x3c, !PT ;  /* 0x000000070c0c7212 */ /* 0x000fe400078e3cff */
[----:B------:R-:W-:-:S03]  /*11e0*/  LOP3.LUT R11, R11, R6, RZ, 0x3c, !PT ;  /* 0x000000060b0b7212 */ /* 0x000fc600078e3cff */
[----:B------:R-:W-:-:S05]  /*11f0*/  IMAD.SHL.U32 R10, R12, 0x10, RZ ;  /* 0x000000100c0a7824 */ /* 0x000fca00078e00ff */
[----:B------:R-:W-:Y:S01]  /*1200*/  LOP3.LUT R9, R15, R9, R10, 0x96, !PT ;  /* 0x000000090f097212 */ /* 0x000fe200078e960a */
[----:B------:R-:W-:-:S03]  /*1210*/  IMAD.SHL.U32 R10, R14, 0x2, RZ ;  /* 0x000000020e0a7824 */ /* 0x000fc600078e00ff */
[----:B------:R-:W-:-:S04]  /*1220*/  LOP3.LUT R16, R9, R12, RZ, 0x3c, !PT ;  /* 0x0000000c09107212 */ /* 0x000fc800078e3cff */
[----:B------:R-:W-:Y:S01]  /*1230*/  SHF.R.U32.HI R17, RZ, 0x2, R16 ;  /* 0x00000002ff117819 */ /* 0x000fe20000011610 */
[----:B------:R-:W-:-:S05]  /*1240*/  IMAD.SHL.U32 R9, R16, 0x10, RZ ;  /* 0x0000001010097824 */ /* 0x000fca00078e00ff */
[----:B------:R-:W-:Y:S02]  /*1250*/  LOP3.LUT R9, R14, R10, R9, 0x96, !PT ;  /* 0x0000000a0e097212 */ /* 0x000fe400078e9609 */
[----:B------:R-:W-:Y:S02]  /*1260*/  SHF.R.U32.HI R14, RZ, 0x2, R7 ;  /* 0x00000002ff0e7819 */ /* 0x000fe40000011607 */
[----:B------:R-:W-:Y:S01]  /*1270*/  LOP3.LUT R6, R9, R16, RZ, 0x3c, !PT ;  /* 0x0000001009067212 */ /* 0x000fe200078e3cff */
[----:B------:R-:W-:Y:S01]  /*1280*/  IMAD.SHL.U32 R9, R11, 0x2, RZ ;  /* 0x000000020b097824 */ /* 0x000fe200078e00ff */
[----:B------:R-:W-:Y:S02]  /*1290*/  LOP3.LUT R14, R14, R7, RZ, 0x3c, !PT ;  /* 0x000000070e0e7212 */ /* 0x000fe400078e3cff */
[----:B------:R-:W-:Y:S01]  /*12a0*/  SHF.R.U32.HI R23, RZ, 0x2, R6 ;  /* 0x00000002ff177819 */ /* 0x000fe20000011606 */
[----:B------:R-:W-:-:S05]  /*12b0*/  IMAD.SHL.U32 R10, R6, 0x10, RZ ;  /* 0x00000010060a7824 */ /* 0x000fca00078e00ff */
[----:B------:R-:W-:Y:S01]  /*12c0*/  LOP3.LUT R9, R11, R9, R10, 0x96, !PT ;  /* 0x000000090b097212 */ /* 0x000fe200078e960a */
[----:B------:R-:W-:Y:S01]  /*12d0*/  IMAD.SHL.U32 R10, R14, 0x2, RZ ;  /* 0x000000020e0a7824 */ /* 0x000fe200078e00ff */
[--C-:B------:R-:W-:Y:S02]  /*12e0*/  SHF.R.U32.HI R11, RZ, 0x2, R12.reuse ;  /* 0x00000002ff0b7819 */ /* 0x100fe4000001160c */
[----:B------:R-:W-:Y:S02]  /*12f0*/  LOP3.LUT R9, R9, R6, RZ, 0x3c, !PT ;  /* 0x0000000609097212 */ /* 0x000fe400078e3cff */
[----:B------:R-:W-:Y:S02]  /*1300*/  LOP3.LUT R11, R11, R12, RZ, 0x3c, !PT ;  /* 0x0000000c0b0b7212 */ /* 0x000fe400078e3cff */
[----:B------:R-:W-:Y:S01]  /*1310*/  IADD3 R12, PT, PT, R21, 0x587c5, R12 ;  /* 0x000587c5150c7810 */ /* 0x000fe20007ffe00c */
[----:B------:R-:W-:Y:S02]  /*1320*/  IMAD.SHL.U32 R7, R9, 0x10, RZ ;  /* 0x0000001009077824 */ /* 0x000fe400078e00ff */
[----:B------:R-:W-:-:S03]  /*1330*/  IMAD.SHL.U32 R13, R11, 0x2, RZ ;  /* 0x000000020b0d7824 */ /* 0x000fc600078e00ff */
[----:B------:R-:W-:Y:S02]  /*1340*/  LOP3.LUT R10, R14, R10, R7, 0x96, !PT ;  /* 0x0000000a0e0a7212 */ /* 0x000fe400078e9607 */
[----:B------:R-:W-:Y:S02]  /*1350*/  IADD3 R7, PT, PT, R21, 0xb0f8a, R16 ;  /* 0x000b0f8a15077810 */ /* 0x000fe40007ffe010 */
[----:B------:R-:W-:Y:S02]  /*1360*/  LOP3.LUT R10, R10, R9, RZ, 0x3c, !PT ;  /* 0x000000090a0a7212 */ /* 0x000fe400078e3cff */
[----:B------:R-:W-:-:S03]  /*1370*/  I2FP.F32.U32 R7, R7 ;  /* 0x0000000700077245 */ /* 0x000fc60000201000 */
[----:B------:R-:W-:Y:S02]  /*1380*/  IMAD.SHL.U32 R18, R10, 0x10, RZ ;  /* 0x000000100a127824 */ /* 0x000fe400078e00ff */
[----:B------:R-:W-:Y:S01]  /*1390*/  FFMA R14, R7, R20, 1.1641532182693481445e-10 ;  /* 0x2f000000070e7423 */ /* 0x000fe20000000014 */
[----:B------:R-:W-:Y:S02]  /*13a0*/  I2FP.F32.U32 R7, R12 ;  /* 0x0000000c00077245 */ /* 0x000fe40000201000 */
[----:B------:R-:W-:Y:S02]  /*13b0*/  LOP3.LUT R11, R11, R13, R18, 0x96, !PT ;  /* 0x0000000d0b0b7212 */ /* 0x000fe400078e9612 */
[----:B------:R-:W-:Y:S01]  /*13c0*/  LOP3.LUT R13, R17, R16, RZ, 0x3c, !PT ;  /* 0x00000010110d7212 */ /* 0x000fe200078e3cff */
[----:B------:R-:W-:Y:S01]  /*13d0*/  FFMA R16, R7, R20, 1.1641532182693481445e-10 ;  /* 0x2f00000007107423 */ /* 0x000fe20000000014 */
[----:B------:R-:W-:Y:S01]  /*13e0*/  LOP3.LUT R11, R11, R10, RZ, 0x3c, !PT ;  /* 0x0000000a0b0b7212 */ /* 0x000fe200078e3cff */
[----:B------:R-:W1:Y:S01]  /*13f0*/  F2F.F64.F32 R14, R14 ;  /* 0x0000000e000e7310 */ /* 0x000e620000201800 */
[----:B------:R-:W-:Y:S01]  /*1400*/  IADD3 R12, PT, PT, R21, 0x161f14, R9 ;  /* 0x00161f14150c7810 */ /* 0x000fe20007ffe009 */
[----:B------:R-:W-:-:S02]  /*1410*/  IMAD.SHL.U32 R19, R13, 0x2, RZ ;  /* 0x000000020d137824 */ /* 0x000fc400078e00ff */
[----:B------:R-:W-:Y:S01]  /*1420*/  IMAD.SHL.U32 R18, R11, 0x10, RZ ;  /* 0x000000100b127824 */ /* 0x000fe200078e00ff */
[----:B------:R-:W-:Y:S02]  /*1430*/  I2FP.F32.U32 R7, R12 ;  /* 0x0000000c00077245 */ /* 0x000fe40000201000 */
[----:B------:R-:W-:Y:S01]  /*1440*/  IADD3 R12, PT, PT, R21, 0x10974f, R6 ;  /* 0x0010974f150c7810 */ /* 0x000fe20007ffe006 */
[----:B------:R-:W2:Y:S01]  /*1450*/  F2F.F64.F32 R16, R16 ;  /* 0x0000001000107310 */ /* 0x000ea20000201800 */
[----:B------:R-:W-:Y:S01]  /*1460*/  LOP3.LUT R18, R13, R19, R18, 0x96, !PT ;  /* 0x000000130d127212 */ /* 0x000fe200078e9612 */
[----:B------:R-:W-:Y:S01]  /*1470*/  FFMA R13, R7, R20, 1.1641532182693481445e-10 ;  /* 0x2f000000070d7423 */ /* 0x000fe20000000014 */
[----:B------:R-:W-:Y:S02]  /*1480*/  LOP3.LUT R7, R23, R6, RZ, 0x3c, !PT ;  /* 0x0000000617077212 */ /* 0x000fe400078e3cff */
[----:B------:R-:W-:Y:S02]  /*1490*/  LOP3.LUT R6, R18, R11, RZ, 0x3c, !PT ;  /* 0x0000000b12067212 */ /* 0x000fe400078e3cff */
[----:B------:R-:W-:Y:S01]  /*14a0*/  I2FP.F32.U32 R19, R12 ;  /* 0x0000000c00137245 */ /* 0x000fe20000201000 */
[----:B------:R-:W-:Y:S01]  /*14b0*/  IMAD.SHL.U32 R23, R7, 0x2, RZ ;  /* 0x0000000207177824 */ /* 0x000fe200078e00ff */
[----:B------:R-:W3:Y:S01]  /*14c0*/  F2F.F64.F32 R12, R13 ;  /* 0x0000000d000c7310 */ /* 0x000ee20000201800 */
[----:B------:R-:W-:Y:S01]  /*14d0*/  IMAD.SHL.U32 R22, R6, 0x10, RZ ;  /* 0x0000001006167824 */ /* 0x000fe200078e00ff */
[----:B------:R-:W-:Y:S01]  /*14e0*/  IADD3 R18, PT, PT, R21, 0x1ba6d9, R10 ;  /* 0x001ba6d915127810 */ /* 0x000fe20007ffe00a */
[----:B------:R-:W-:Y:S01]  /*14f0*/  FFMA R19, R19, R20, 1.1641532182693481445e-10 ;  /* 0x2f00000013137423 */ /* 0x000fe20000000014 */
[----:B-1----:R-:W-:-:S02]  /*1500*/  DMUL R14, R14, R14 ;  /* 0x0000000e0e0e7228 */ /* 0x002fc40000000000 */
[----:B------:R-:W-:Y:S02]  /*1510*/  LOP3.LUT R7, R7, R23, R22, 0x96, !PT ;  /* 0x0000001707077212 */ /* 0x000fe400078e9616 */
[----:B------:R-:W-:Y:S02]  /*1520*/  I2FP.F32.U32 R23, R18 ;  /* 0x0000001200177245 */ /* 0x000fe40000201000 */
[----:B------:R-:W-:Y:S01]  /*1530*/  LOP3.LUT R7, R7, R6, RZ, 0x3c, !PT ;  /* 0x0000000607077212 */ /* 0x000fe200078e3cff */
[----:B------:R-:W1:Y:S01]  /*1540*/  F2F.F64.F32 R18, R19 ;  /* 0x0000001300127310 */ /* 0x000e620000201800 */
[----:B--2---:R-:W-:Y:S01]  /*1550*/  DFMA R14, R16, R16, R14 ;  /* 0x00000010100e722b */ /* 0x004fe2000000000e */
[----:B------:R-:W-:Y:S02]  /*1560*/  IADD3 R17, PT, PT, R21, 0x212e9e, R11 ;  /* 0x00212e9e15117810 */ /* 0x000fe40007ffe00b */
[----:B------:R-:W-:Y:S01]  /*1570*/  IMAD.IADD R27, R7, 0x1, R8 ;  /* 0x00000001071b7824 */ /* 0x000fe200078e0208 */
[----:B---3--:R-:W-:Y:S01]  /*1580*/  DMUL R12, R12, R12 ;  /* 0x0000000c0c0c7228 */ /* 0x008fe20000000000 */
[----:B------:R-:W-:Y:S01]  /*1590*/  IADD3 R21, PT, PT, R21, 0x26b663, R6 ;  /* 0x0026b66315157810 */ /* 0x000fe20007ffe006 */
[----:B------:R-:W-:Y:S01]  /*15a0*/  FFMA R16, R23, R20, 1.1641532182693481445e-10 ;  /* 0x2f00000017107423 */ /* 0x000fe20000000014 */
[----:B------:R-:W-:Y:S01]  /*15b0*/  I2FP.F32.U32 R23, R17 ;  /* 0x0000001100177245 */ /* 0x000fe20000201000 */
[----:B------:R-:W-:Y:S01]  /*15c0*/  DSETP.GTU.AND P0, PT, R14, 1, PT ;  /* 0x3ff000000e00742a */ /* 0x000fe20003f0c000 */
[----:B------:R-:W-:-:S02]  /*15d0*/  I2FP.F32.U32 R27, R27 ;  /* 0x0000001b001b7245 */ /* 0x000fc40000201000 */
[----:B------:R-:W-:Y:S01]  /*15e0*/  I2FP.F32.U32 R21, R21 ;  /* 0x0000001500157245 */ /* 0x000fe20000201000 */
[-C--:B------:R-:W-:Y:S01]  /*15f0*/  FFMA R26, R23, R20.reuse, 1.1641532182693481445e-10 ;  /* 0x2f000000171a7423 */ /* 0x080fe20000000014 */
[----:B------:R-:W-:Y:S01]  /*1600*/  F2F.F64.F32 R16, R16 ;  /* 0x0000001000107310 */ /* 0x000fe20000201800 */
[-C--:B------:R-:W-:Y:S01]  /*1610*/  FFMA R27, R27, R20.reuse, 1.1641532182693481445e-10 ;  /* 0x2f0000001b1b7423 */ /* 0x080fe20000000014 */
[----:B-1----:R-:W-:Y:S01]  /*1620*/  DFMA R12, R18, R18, R12 ;  /* 0x00000012120c722b */ /* 0x002fe2000000000c */
[----:B------:R-:W-:-:S05]  /*1630*/  FFMA R21, R21, R20, 1.1641532182693481445e-10 ;  /* 0x2f00000015157423 */ /* 0x000fca0000000014 */
[----:B------:R-:W1:Y:S02]  /*1640*/  F2F.F64.F32 R18, R27 ;  /* 0x0000001b00127310 */ /* 0x000e640000201800 */
[----:B------:R-:W-:Y:S01]  /*1650*/  DSETP.GTU.AND P1, PT, R12, 1, PT ;  /* 0x3ff000000c00742a */ /* 0x000fe20003f2c000 */
[----:B------:R-:W-:-:S05]  /*1660*/  SEL R12, RZ, 0x1, P0 ;  /* 0x00000001ff0c7807 */ /* 0x000fca0000000000 */
[----:B------:R-:W2:Y:S01]  /*1670*/  F2F.F64.F32 R22, R26 ;  /* 0x0000001a00167310 */ /* 0x000ea20000201800 */
[----:B------:R-:W-:-:S04]  /*1680*/  SEL R13, RZ, 0x1, P1 ;  /* 0x00000001ff0d7807 */ /* 0x000fc80000800000 */
[----:B------:R-:W-:Y:S01]  /*1690*/  IADD3 R12, P1, P3, R13, R2, R12 ;  /* 0x000000020d0c7210 */ /* 0x000fe20007b3e00c */
[----:B-1----:R-:W-:Y:S02]  /*16a0*/  DMUL R18, R18, R18 ;  /* 0x0000001212127228 */ /* 0x002fe40000000000 */
[----:B------:R-:W1:Y:S01]  /*16b0*/  F2F.F64.F32 R20, R21 ;  /* 0x0000001500147310 */ /* 0x000e620000201800 */
[----:B------:R-:W-:Y:S01]  /*16c0*/  IADD3.X R3, PT, PT, RZ, R3, RZ, P1, P3 ;  /* 0x00000003ff037210 */ /* 0x000fe20000fe64ff */
[----:B--2---:R-:W-:-:S04]  /*16d0*/  DMUL R22, R22, R22 ;  /* 0x0000001616167228 */ /* 0x004fc80000000000 */
[----:B-1----:R-:W-:-:S04]  /*16e0*/  DFMA R18, R20, R20, R18 ;  /* 0x000000141412722b */ /* 0x002fc80000000012 */
[----:B------:R-:W-:-:S04]  /*16f0*/  DFMA R22, R16, R16, R22 ;  /* 0x000000101016722b */ /* 0x000fc80000000016 */
[----:B------:R-:W-:-:S04]  /*1700*/  DSETP.GTU.AND P0, PT, R18, 1, PT ;  /* 0x3ff000001200742a */ /* 0x000fc80003f0c000 */
[----:B------:R-:W-:Y:S02]  /*1710*/  DSETP.GTU.AND P2, PT, R22, 1, PT ;  /* 0x3ff000001600742a */ /* 0x000fe40003f4c000 */
[----:B------:R-:W-:Y:S02]  /*1720*/  SEL R2, RZ, 0x1, P0 ;  /* 0x00000001ff027807 */ /* 0x000fe40000000000 */
[----:B------:R-:W-:Y:S02]  /*1730*/  ISETP.NE.AND P0, PT, R25, RZ, PT ;  /* 0x000000ff1900720c */ /* 0x000fe40003f05270 */
[----:B------:R-:W-:-:S04]  /*1740*/  SEL R13, RZ, 0x1, P2 ;  /* 0x00000001ff0d7807 */ /* 0x000fc80001000000 */
[----:B------:R-:W-:Y:S01]  /*1750*/  IADD3 R2, P2, P4, R2, R12, R13 ;  /* 0x0000000c02027210 */ /* 0x000fe20007c5e00d */
[----:B------:R-:W-:Y:S02]  /*1760*/  IMAD.MOV.U32 R12, RZ, RZ, R8 ;  /* 0x000000ffff0c7224 */ /* 0x000fe400078e0008 */
[----:B------:R-:W-:Y:S01]  /*1770*/  VIADD R8, R8, 0x2c3e28 ;  /* 0x002c3e2808087836 */ /* 0x000fe20000000000 */
[----:B------:R-:W-:-:S03]  /*1780*/  IADD3.X R3, PT, PT, RZ, R3, RZ, P2, P4 ;  /* 0x00000003ff037210 */ /* 0x000fc600017e84ff */
[----:B------:R-:W-:Y:S06]  /*1790*/  @P0 BRA `(.L_x_10) ;  /* 0xfffffff800540947 */ /* 0x000fec000383ffff */
[----:B------:R-:W-:-:S07]  /*17a0*/  IMAD.MOV.U32 R8, RZ, RZ, R12 ;  /* 0x000000ffff087224 */ /* 0x000fce00078e000c */
.L_x_9:
[----:B------:R-:W-:-:S13]  /*17b0*/  ISETP.NE.AND P0, PT, R24, RZ, PT ;  /* 0x000000ff1800720c */ /* 0x000fda0003f05270 */
[----:B------:R-:W-:Y:S05]  /*17c0*/  @!P0 BRA `(.L_x_11) ;  /* 0x0000000000a88947 */ /* 0x000fea0003800000 */
[----:B------:R-:W-:Y:S02]  /*17d0*/  IMAD.MOV.U32 R13, RZ, RZ, R9 ;  /* 0x000000ffff0d7224 */ /* 0x000fe400078e0009 */
[----:B------:R-:W-:Y:S02]  /*17e0*/  VIADD R9, R8, 0xb0f8a ;  /* 0x000b0f8a08097836 */ /* 0x000fe40000000000 */
[----:B------:R-:W-:Y:S02]  /*17f0*/  IMAD.MOV R24, RZ, RZ, -R24 ;  /* 0x000000ffff187224 */ /* 0x000fe400078e0a18 */
[----:B------:R-:W-:-:S07]  /*1800*/  IMAD.MOV.U32 R12, RZ, RZ, R10 ;  /* 0x000000ffff0c7224 */ /* 0x000fce00078e000a */
.L_x_12:
[----:B------:R-:W-:Y:S01]  /*1810*/  SHF.R.U32.HI R8, RZ, 0x2, R13 ;  /* 0x00000002ff087819 */ /* 0x000fe2000001160d */
[----:B------:R-:W-:Y:S01]  /*1820*/  IMAD.SHL.U32 R10, R7, 0x10, RZ ;  /* 0x00000010070a7824 */ /* 0x000fe200078e00ff */
[----:B------:R-:W-:Y:S01]  /*1830*/  SHF.R.U32.HI R15, RZ, 0x2, R12 ;  /* 0x00000002ff0f7819 */ /* 0x000fe2000001160c */
[----:B------:R-:W-:Y:S01]  /*1840*/  VIADD R24, R24, 0x1 ;  /* 0x0000000118187836 */ /* 0x000fe20000000000 */
[----:B------:R-:W-:Y:S02]  /*1850*/  LOP3.LUT R8, R8, R13, RZ, 0x3c, !PT ;  /* 0x0000000d08087212 */ /* 0x000fe400078e3cff */
[----:B------:R-:W-:-:S03]  /*1860*/  LOP3.LUT R15, R15, R12, RZ, 0x3c, !PT ;  /* 0x0000000c0f0f7212 */ /* 0x000fc600078e3cff */
[----:B------:R-:W-:Y:S02]  /*1870*/  IMAD.SHL.U32 R13, R8, 0x2, RZ ;  /* 0x00000002080d7824 */ /* 0x000fe400078e00ff */
[----:B------:R-:W-:-:S03]  /*1880*/  IMAD.SHL.U32 R12, R15, 0x2, RZ ;  /* 0x000000020f0c7824 */ /* 0x000fc600078e00ff */
[----:B------:R-:W-:Y:S01]  /*1890*/  LOP3.LUT R8, R8, R13, R10, 0x96, !PT ;  /* 0x0000000d08087212 */ /* 0x000fe200078e960a */
[----:B------:R-:W-:-:S03]  /*18a0*/  IMAD.MOV.U32 R10, RZ, RZ, R6 ;  /* 0x000000ffff0a7224 */ /* 0x000fc600078e0006 */
[----:B------:R-:W-:-:S05]  /*18b0*/  LOP3.LUT R6, R8, R7, RZ, 0x3c, !PT ;  /* 0x0000000708067212 */ /* 0x000fca00078e3cff */
[----:B------:R-:W-:-:S05]  /*18c0*/  IMAD.SHL.U32 R8, R6, 0x10, RZ ;  /* 0x0000001006087824 */ /* 0x000fca00078e00ff */
[----:B------:R-:W-:-:S04]  /*18d0*/  LOP3.LUT R15, R15, R12, R8, 0x96, !PT ;  /* 0x0000000c0f0f7212 */ /* 0x000fc800078e9608 */
[----:B------:R-:W-:Y:S01]  /*18e0*/  LOP3.LUT R8, R15, R6, RZ, 0x3c, !PT ;  /* 0x000000060f087212 */ /* 0x000fe200078e3cff */
[----:B------:R-:W-:-:S04]  /*18f0*/  IMAD.MOV.U32 R15, RZ, RZ, 0x2f800000 ;  /* 0x2f800000ff0f7424 */ /* 0x000fc800078e00ff */
[----:B------:R-:W-:-:S05]  /*1900*/  IMAD.IADD R12, R8, 0x1, R9 ;  /* 0x00000001080c7824 */ /* 0x000fca00078e0209 */
[----:B------:R-:W-:Y:S02]  /*1910*/  I2FP.F32.U32 R13, R12 ;  /* 0x0000000c000d7245 */ /* 0x000fe40000201000 */
[C---:B------:R-:W-:Y:S01]  /*1920*/  IADD3 R12, PT, PT, R9.reuse, -0x587c5, R6 ;  /* 0xfffa783b090c7810 */ /* 0x040fe20007ffe006 */
[----:B------:R-:W-:Y:S02]  /*1930*/  VIADD R9, R9, 0xb0f8a ;  /* 0x000b0f8a09097836 */ /* 0x000fe40000000000 */
[----:B------:R-:W-:Y:S01]  /*1940*/  FFMA R16, R13, R15, 1.1641532182693481445e-10 ;  /* 0x2f0000000d107423 */ /* 0x000fe2000000000f */
[----:B------:R-:W-:-:S03]  /*1950*/  I2FP.F32.U32 R14, R12 ;  /* 0x0000000c000e7245 */ /* 0x000fc60000201000 */
[----:B------:R-:W1:Y:S02]  /*1960*/  F2F.F64.F32 R12, R16 ;  /* 0x00000010000c7310 */ /* 0x000e640000201800 */
[----:B------:R-:W-:-:S06]  /*1970*/  FFMA R14, R14, R15, 1.1641532182693481445e-10 ;  /* 0x2f0000000e0e7423 */ /* 0x000fcc000000000f */
[----:B------:R-:W2:Y:S01]  /*1980*/  F2F.F64.F32 R14, R14 ;  /* 0x0000000e000e7310 */ /* 0x000ea20000201800 */
[----:B-1----:R-:W-:-:S08]  /*1990*/  DMUL R12, R12, R12 ;  /* 0x0000000c0c0c7228 */ /* 0x002fd00000000000 */
[----:B--2---:R-:W-:Y:S01]  /*19a0*/  DFMA R12, R14, R14, R12 ;  /* 0x0000000e0e0c722b */ /* 0x004fe2000000000c */
[----:B------:R-:W-:Y:S02]  /*19b0*/  IMAD.MOV.U32 R15, RZ, RZ, R11 ;  /* 0x000000ffff0f7224 */ /* 0x000fe400078e000b */
[----:B------:R-:W-:Y:S02]  /*19c0*/  IMAD.MOV.U32 R11, RZ, RZ, R7 ;  /* 0x000000ffff0b7224 */ /* 0x000fe400078e0007 */
[----:B------:R-:W-:-:S03]  /*19d0*/  IMAD.MOV.U32 R7, RZ, RZ, R8 ;  /* 0x000000ffff077224 */ /* 0x000fc600078e0008 */
[----:B------:R-:W-:Y:S01]  /*19e0*/  DSETP.GTU.AND P0, PT, R12, 1, PT ;  /* 0x3ff000000c00742a */ /* 0x000fe20003f0c000 */
[----:B------:R-:W-:-:S05]  /*19f0*/  IMAD.MOV.U32 R12, RZ, RZ, R10 ;  /* 0x000000ffff0c7224 */ /* 0x000fca00078e000a */
[----:B------:R-:W-:Y:S02]  /*1a00*/  SEL R13, RZ, 0x1, P0 ;  /* 0x00000001ff0d7807 */ /* 0x000fe40000000000 */
[----:B------:R-:W-:Y:S02]  /*1a10*/  ISETP.NE.AND P0, PT, R24, RZ, PT ;  /* 0x000000ff1800720c */ /* 0x000fe40003f05270 */
[----:B------:R-:W-:Y:S01]  /*1a20*/  IADD3 R2, P1, PT, R2, R13, RZ ;  /* 0x0000000d02027210 */ /* 0x000fe20007f3e0ff */
[----:B------:R-:W-:-:S04]  /*1a30*/  IMAD.MOV.U32 R13, RZ, RZ, R15 ;  /* 0x000000ffff0d7224 */ /* 0x000fc800078e000f */
[----:B------:R-:W-:-:S06]  /*1a40*/  IMAD.X R3, RZ, RZ, R3, P1 ;  /* 0x000000ffff037224 */ /* 0x000fcc00008e0603 */
[----:B------:R-:W-:Y:S05]  /*1a50*/  @P0 BRA `(.L_x_12) ;  /* 0xfffffffc006c0947 */ /* 0x000fea000383ffff */
[----:B------:R-:W-:-:S07]  /*1a60*/  IMAD.MOV.U32 R9, RZ, RZ, R15 ;  /* 0x000000ffff097224 */ /* 0x000fce00078e000f */
.L_x_11:
[----:B------:R-:W-:Y:S01]  /*1a70*/  IMAD.MOV.U32 R8, RZ, RZ, 0x2e727128 ;  /* 0x2e727128ff087424 */ /* 0x000fe200078e00ff */
[----:B------:R1:W-:Y:S03]  /*1a80*/  STS.64 [R0+0x10], R6 ;  /* 0x0000100600007388 */ /* 0x0003e60000000a00 */
[----:B------:R-:W-:-:S05]  /*1a90*/  IMAD R8, R5, 0xb0f8a, R8 ;  /* 0x000b0f8a05087824 */ /* 0x000fca00078e0208 */
[----:B------:R1:W-:Y:S02]  /*1aa0*/  STS.128 [R0], R8 ;  /* 0x0000000800007388 */ /* 0x0003e40000000c00 */
.L_x_8:
[----:B-1----:R-:W1:Y:S02]  /*1ab0*/  LDC.64 R6, c[0x0][0x388] ;  /* 0x0000e200ff067b82 */ /* 0x002e640000000a00 */
[----:B-1----:R-:W-:-:S05]  /*1ac0*/  IMAD.WIDE.U32 R4, R4, 0x8, R6 ;  /* 0x0000000804047825 */ /* 0x002fca00078e0006 */
[----:B------:R-:W-:Y:S01]  /*1ad0*/  REDG.E.ADD.64.STRONG.SM desc[UR4][R4.64], R2 ;  /* 0x000000020400798e */ /* 0x000fe2000c12a504 */
[----:B------:R-:W-:Y:S05]  /*1ae0*/  EXIT ;  /* 0x000000000000794d */ /* 0x000fea0003800000 */
.L_x_13:
[----:B------:R-:W-:-:S00]  /*1af0*/  BRA `(.L_x_13) ;  /* 0xfffffffc00fc7947 */ /* 0x000fc0000383ffff */
[----:B------:R-:W-:-:S00]  /*1b00*/  NOP ;  /* 0x0000000000007918 */ /* 0x000fc00000000000 */
[----:B------:R-:W-:-:S00]  /*1b10*/  NOP ;  /* 0x0000000000007918 */ /* 0x000fc00000000000 */
[----:B------:R-:W-:-:S00]  /*1b20*/  NOP ;  /* 0x0000000000007918 */ /* 0x000fc00000000000 */
[----:B------:R-:W-:-:S00]  /*1b30*/  NOP ;  /* 0x0000000000007918 */ /* 0x000fc00000000000 */
[----:B------:R-:W-:-:S00]  /*1b40*/  NOP ;  /* 0x0000000000007918 */ /* 0x000fc00000000000 */
[----:B------:R-:W-:-:S00]  /*1b50*/  NOP ;  /* 0x0000000000007918 */ /* 0x000fc00000000000 */
[----:B------:R-:W-:-:S00]  /*1b60*/  NOP ;  /* 0x0000000000007918 */ /* 0x000fc00000000000 */
[----:B------:R-:W-:-:S00]  /*1b70*/  NOP ;  /* 0x0000000000007918 */ /* 0x000fc00000000000 */
.L_x_14:


//--------------------- .nv.global.init           --------------------------
	.section	.nv.global.init,"aw",@progbits
	.align	4
.nv.global.init:
	.type		mrg32k3aM1SubSeq,@object
	.size		mrg32k3aM1SubSeq,(mrg32k3aM2SubSeq - mrg32k3aM1SubSeq)
mrg32k3aM1SubSeq:
        /*0000*/ 	.byte	0x0b, 0xcc, 0xee, 0x04, 0x73, 0x29, 0x8b, 0x6f, 0xf6, 0x53, 0x03, 0xf6, 0x23, 0xf6, 0xea, 0xda
        /* <DEDUP_REMOVED lines=125> */
	.type		mrg32k3aM2SubSeq,@object
	.size		mrg32k3aM2SubSeq,(mrg32k3aM1 - mrg32k3aM2SubSeq)
mrg32k3aM2SubSeq:
        /* <DEDUP_REMOVED lines=126> */
	.type		mrg32k3aM1,@object
	.size		mrg32k3aM1,(mrg32k3aM1Seq - mrg32k3aM1)
mrg32k3aM1:
        /* <DEDUP_REMOVED lines=144> */
	.type		mrg32k3aM1Seq,@object
	.size		mrg32k3aM1Seq,(mrg32k3aM2 - mrg32k3aM1Seq)
mrg32k3aM1Seq:
        /* <DEDUP_REMOVED lines=144> */
	.type		mrg32k3aM2,@object
	.size		mrg32k3aM2,(mrg32k3aM2Seq - mrg32k3aM2)
mrg32k3aM2:
        /* <DEDUP_REMOVED lines=144> */
	.type		mrg32k3aM2Seq,@object
	.size		mrg32k3aM2Seq,(precalc_xorwow_matrix - mrg32k3aM2Seq)
mrg32k3aM2Seq:
        /* <DEDUP_REMOVED lines=144> */
	.type		precalc_xorwow_matrix,@object
	.size		precalc_xorwow_matrix,(precalc_xorwow_offset_matrix - precalc_xorwow_matrix)
precalc_xorwow_matrix:
        /* <DEDUP_REMOVED lines=6400> */
	.type		precalc_xorwow_offset_matrix,@object
	.size		precalc_xorwow_offset_matrix,(.L_1 - precalc_xorwow_offset_matrix)
precalc_xorwow_offset_matrix:
        /* <DEDUP_REMOVED lines=6400> */
.L_1:


//--------------------- .nv.shared._Z9calc_probiPy --------------------------
	.section	.nv.shared._Z9calc_probiPy,"aw",@nobits
	.sectionflags	@""
	.align	16
	.zero		1024


//--------------------- .nv.shared.reserved.0     --------------------------
	.section	.nv.shared.reserved.0,"aw",@nobits
	.weak		__nv_reservedSMEM_offset_0_alias
	.size		__nv_reservedSMEM_offset_0_alias, 0, 64
	.other		__nv_reservedSMEM_offset_0_alias,@"STO_CUDA_RESERVED_SHARED STV_DEFAULT"
__nv_reservedSMEM_offset_0_alias:
	.zero		0
	.zero		64


//--------------------- .nv.constant0._Z9calc_probiPy --------------------------
	.section	.nv.constant0._Z9calc_probiPy,"a",@progbits
	.sectionflags	@""
	.align	4
.nv.constant0._Z9calc_probiPy:
	.zero		912


//--------------------- SYMBOLS --------------------------

	.type		.nv.reservedSmem.offset0,@object
	.size		.nv.reservedSmem.offset0,0x4
	.type		.nv.reservedSmem.cap,@object
	.size		.nv.reservedSmem.cap,0x4
